//
// Generated by NVIDIA NVVM Compiler
//
// Compiler Build ID: CL-36424714
// Cuda compilation tools, release 13.0, V13.0.88
// Based on NVVM 20.0.0
//

.version 9.0
.target sm_100
.address_size 64

	// .globl	_Z20cuda_64bits_gemm_jikPdS_S_i
// _ZZ21cuda_64bits_gemm_blocPdS_S_iE1a has been demoted
// _ZZ21cuda_64bits_gemm_blocPdS_S_iE1b has been demoted

.visible .entry _Z20cuda_64bits_gemm_jikPdS_S_i(
	.param .u64 .ptr .align 1 _Z20cuda_64bits_gemm_jikPdS_S_i_param_0,
	.param .u64 .ptr .align 1 _Z20cuda_64bits_gemm_jikPdS_S_i_param_1,
	.param .u64 .ptr .align 1 _Z20cuda_64bits_gemm_jikPdS_S_i_param_2,
	.param .u32 _Z20cuda_64bits_gemm_jikPdS_S_i_param_3
)
{
	.reg .pred 	%p<10>;
	.reg .b32 	%r<40>;
	.reg .b64 	%rd<66>;
	.reg .b64 	%fd<68>;

	ld.param.u64 	%rd13, [_Z20cuda_64bits_gemm_jikPdS_S_i_param_0];
	ld.param.u64 	%rd14, [_Z20cuda_64bits_gemm_jikPdS_S_i_param_1];
	ld.param.u32 	%r17, [_Z20cuda_64bits_gemm_jikPdS_S_i_param_3];
	cvta.to.global.u64 	%rd1, %rd14;
	cvta.to.global.u64 	%rd2, %rd13;
	mov.u32 	%r18, %ctaid.x;
	mov.u32 	%r19, %ntid.x;
	mov.u32 	%r20, %tid.x;
	mad.lo.s32 	%r1, %r18, %r19, %r20;
	mov.u32 	%r21, %ctaid.y;
	mov.u32 	%r22, %ntid.y;
	mov.u32 	%r23, %tid.y;
	mad.lo.s32 	%r2, %r21, %r22, %r23;
	setp.lt.s32 	%p1, %r17, 1;
	mov.f64 	%fd67, 0d0000000000000000;
	@%p1 bra 	$L__BB0_12;
	mul.lo.s32 	%r3, %r17, %r2;
	and.b32  	%r4, %r17, 7;
	setp.lt.u32 	%p2, %r17, 8;
	mov.f64 	%fd67, 0d0000000000000000;
	mov.b32 	%r38, 0;
	@%p2 bra 	$L__BB0_4;
	and.b32  	%r25, %r17, 2147483640;
	neg.s32 	%r36, %r25;
	mul.wide.u32 	%rd15, %r17, 8;
	add.s64 	%rd3, %rd1, %rd15;
	mul.wide.u32 	%rd16, %r17, 16;
	add.s64 	%rd4, %rd1, %rd16;
	mul.wide.u32 	%rd17, %r17, 24;
	add.s64 	%rd5, %rd1, %rd17;
	mul.wide.u32 	%rd18, %r17, 32;
	add.s64 	%rd6, %rd1, %rd18;
	mul.wide.u32 	%rd19, %r17, 48;
	add.s64 	%rd7, %rd1, %rd19;
	mul.wide.u32 	%rd20, %r17, 56;
	add.s64 	%rd8, %rd1, %rd20;
	mul.wide.u32 	%rd21, %r3, 8;
	add.s64 	%rd22, %rd21, %rd2;
	add.s64 	%rd65, %rd22, 32;
	mov.f64 	%fd67, 0d0000000000000000;
	mov.u32 	%r35, %r1;
$L__BB0_3:
	.pragma "nounroll";
	and.b32  	%r38, %r17, 2147483640;
	mul.wide.s32 	%rd23, %r35, 8;
	add.s64 	%rd24, %rd3, %rd23;
	add.s64 	%rd25, %rd4, %rd23;
	add.s64 	%rd26, %rd5, %rd23;
	add.s64 	%rd27, %rd6, %rd23;
	mul.wide.u32 	%rd28, %r17, 40;
	add.s64 	%rd29, %rd1, %rd23;
	add.s64 	%rd30, %rd29, %rd28;
	add.s64 	%rd31, %rd7, %rd23;
	add.s64 	%rd32, %rd8, %rd23;
	ld.global.f64 	%fd17, [%rd65+-32];
	ld.global.f64 	%fd18, [%rd29];
	fma.rn.f64 	%fd19, %fd17, %fd18, %fd67;
	ld.global.f64 	%fd20, [%rd65+-24];
	ld.global.f64 	%fd21, [%rd24];
	fma.rn.f64 	%fd22, %fd20, %fd21, %fd19;
	ld.global.f64 	%fd23, [%rd65+-16];
	ld.global.f64 	%fd24, [%rd25];
	fma.rn.f64 	%fd25, %fd23, %fd24, %fd22;
	ld.global.f64 	%fd26, [%rd65+-8];
	ld.global.f64 	%fd27, [%rd26];
	fma.rn.f64 	%fd28, %fd26, %fd27, %fd25;
	ld.global.f64 	%fd29, [%rd65];
	ld.global.f64 	%fd30, [%rd27];
	fma.rn.f64 	%fd31, %fd29, %fd30, %fd28;
	ld.global.f64 	%fd32, [%rd65+8];
	ld.global.f64 	%fd33, [%rd30];
	fma.rn.f64 	%fd34, %fd32, %fd33, %fd31;
	ld.global.f64 	%fd35, [%rd65+16];
	ld.global.f64 	%fd36, [%rd31];
	fma.rn.f64 	%fd37, %fd35, %fd36, %fd34;
	ld.global.f64 	%fd38, [%rd65+24];
	ld.global.f64 	%fd39, [%rd32];
	fma.rn.f64 	%fd67, %fd38, %fd39, %fd37;
	add.s32 	%r36, %r36, 8;
	shl.b32 	%r26, %r17, 3;
	add.s32 	%r35, %r35, %r26;
	add.s64 	%rd65, %rd65, 64;
	setp.ne.s32 	%p3, %r36, 0;
	@%p3 bra 	$L__BB0_3;
$L__BB0_4:
	setp.eq.s32 	%p4, %r4, 0;
	@%p4 bra 	$L__BB0_12;
	and.b32  	%r12, %r17, 3;
	setp.lt.u32 	%p5, %r4, 4;
	@%p5 bra 	$L__BB0_7;
	add.s32 	%r27, %r38, %r3;
	mul.wide.u32 	%rd33, %r27, 8;
	add.s64 	%rd34, %rd2, %rd33;
	ld.global.f64 	%fd41, [%rd34];
	mad.lo.s32 	%r28, %r38, %r17, %r1;
	mul.wide.s32 	%rd35, %r28, 8;
	add.s64 	%rd36, %rd1, %rd35;
	ld.global.f64 	%fd42, [%rd36];
	fma.rn.f64 	%fd43, %fd41, %fd42, %fd67;
	cvt.u64.u32 	%rd37, %r3;
	cvt.u64.u32 	%rd38, %r38;
	add.s64 	%rd39, %rd38, %rd37;
	shl.b64 	%rd40, %rd39, 3;
	add.s64 	%rd41, %rd2, %rd40;
	ld.global.f64 	%fd44, [%rd41+8];
	mul.wide.u32 	%rd42, %r17, 8;
	add.s64 	%rd43, %rd36, %rd42;
	ld.global.f64 	%fd45, [%rd43];
	fma.rn.f64 	%fd46, %fd44, %fd45, %fd43;
	ld.global.f64 	%fd47, [%rd41+16];
	add.s64 	%rd44, %rd43, %rd42;
	ld.global.f64 	%fd48, [%rd44];
	fma.rn.f64 	%fd49, %fd47, %fd48, %fd46;
	ld.global.f64 	%fd50, [%rd41+24];
	add.s64 	%rd45, %rd44, %rd42;
	ld.global.f64 	%fd51, [%rd45];
	fma.rn.f64 	%fd67, %fd50, %fd51, %fd49;
	add.s32 	%r38, %r38, 4;
$L__BB0_7:
	setp.eq.s32 	%p6, %r12, 0;
	@%p6 bra 	$L__BB0_12;
	setp.eq.s32 	%p7, %r12, 1;
	@%p7 bra 	$L__BB0_10;
	add.s32 	%r29, %r38, %r3;
	mul.wide.u32 	%rd46, %r29, 8;
	add.s64 	%rd47, %rd2, %rd46;
	ld.global.f64 	%fd53, [%rd47];
	mad.lo.s32 	%r30, %r38, %r17, %r1;
	mul.wide.s32 	%rd48, %r30, 8;
	add.s64 	%rd49, %rd1, %rd48;
	ld.global.f64 	%fd54, [%rd49];
	fma.rn.f64 	%fd55, %fd53, %fd54, %fd67;
	cvt.u64.u32 	%rd50, %r3;
	cvt.u64.u32 	%rd51, %r38;
	add.s64 	%rd52, %rd51, %rd50;
	shl.b64 	%rd53, %rd52, 3;
	add.s64 	%rd54, %rd2, %rd53;
	ld.global.f64 	%fd56, [%rd54+8];
	mul.wide.u32 	%rd55, %r17, 8;
	add.s64 	%rd56, %rd49, %rd55;
	ld.global.f64 	%fd57, [%rd56];
	fma.rn.f64 	%fd67, %fd56, %fd57, %fd55;
	add.s32 	%r38, %r38, 2;
$L__BB0_10:
	and.b32  	%r31, %r17, 1;
	setp.eq.b32 	%p8, %r31, 1;
	not.pred 	%p9, %p8;
	@%p9 bra 	$L__BB0_12;
	add.s32 	%r32, %r38, %r3;
	mul.wide.u32 	%rd57, %r32, 8;
	add.s64 	%rd58, %rd2, %rd57;
	ld.global.f64 	%fd58, [%rd58];
	mad.lo.s32 	%r33, %r38, %r17, %r1;
	mul.wide.s32 	%rd59, %r33, 8;
	add.s64 	%rd60, %rd1, %rd59;
	ld.global.f64 	%fd59, [%rd60];
	fma.rn.f64 	%fd67, %fd58, %fd59, %fd67;
$L__BB0_12:
	ld.param.u64 	%rd64, [_Z20cuda_64bits_gemm_jikPdS_S_i_param_2];
	cvta.to.global.u64 	%rd61, %rd64;
	mad.lo.s32 	%r34, %r17, %r2, %r1;
	mul.wide.s32 	%rd62, %r34, 8;
	add.s64 	%rd63, %rd61, %rd62;
	st.global.f64 	[%rd63], %fd67;
	ret;

}
	// .globl	_Z20cuda_64bits_gemm_ijkPdS_S_i
.visible .entry _Z20cuda_64bits_gemm_ijkPdS_S_i(
	.param .u64 .ptr .align 1 _Z20cuda_64bits_gemm_ijkPdS_S_i_param_0,
	.param .u64 .ptr .align 1 _Z20cuda_64bits_gemm_ijkPdS_S_i_param_1,
	.param .u64 .ptr .align 1 _Z20cuda_64bits_gemm_ijkPdS_S_i_param_2,
	.param .u32 _Z20cuda_64bits_gemm_ijkPdS_S_i_param_3
)
{
	.reg .pred 	%p<10>;
	.reg .b32 	%r<78>;
	.reg .b64 	%rd<48>;
	.reg .b64 	%fd<68>;

	ld.param.u64 	%rd4, [_Z20cuda_64bits_gemm_ijkPdS_S_i_param_0];
	ld.param.u64 	%rd5, [_Z20cuda_64bits_gemm_ijkPdS_S_i_param_1];
	ld.param.u32 	%r43, [_Z20cuda_64bits_gemm_ijkPdS_S_i_param_3];
	cvta.to.global.u64 	%rd1, %rd5;
	cvta.to.global.u64 	%rd2, %rd4;
	mov.u32 	%r44, %ctaid.x;
	mov.u32 	%r45, %ntid.x;
	mov.u32 	%r46, %tid.x;
	mad.lo.s32 	%r1, %r44, %r45, %r46;
	mov.u32 	%r47, %ctaid.y;
	mov.u32 	%r48, %ntid.y;
	mul.lo.s32 	%r2, %r47, %r48;
	mov.u32 	%r3, %tid.y;
	add.s32 	%r4, %r2, %r3;
	setp.lt.s32 	%p1, %r43, 1;
	mov.f64 	%fd67, 0d0000000000000000;
	@%p1 bra 	$L__BB1_12;
	mul.lo.s32 	%r5, %r43, %r1;
	and.b32  	%r6, %r43, 7;
	setp.lt.u32 	%p2, %r43, 8;
	mov.f64 	%fd67, 0d0000000000000000;
	mov.b32 	%r76, 0;
	@%p2 bra 	$L__BB1_4;
	and.b32  	%r76, %r43, 2147483640;
	neg.s32 	%r74, %r76;
	add.s32 	%r50, %r3, %r43;
	add.s32 	%r73, %r50, %r2;
	shl.b32 	%r10, %r43, 3;
	shl.b32 	%r51, %r43, 1;
	add.s32 	%r72, %r4, %r51;
	mad.lo.s32 	%r71, %r43, 3, %r4;
	shl.b32 	%r52, %r43, 2;
	add.s32 	%r70, %r4, %r52;
	mad.lo.s32 	%r69, %r43, 5, %r4;
	mad.lo.s32 	%r68, %r43, 6, %r4;
	mad.lo.s32 	%r67, %r43, 7, %r4;
	mov.f64 	%fd67, 0d0000000000000000;
	mov.u32 	%r65, %r5;
	mov.u32 	%r66, %r4;
$L__BB1_3:
	.pragma "nounroll";
	mul.wide.s32 	%rd6, %r65, 8;
	add.s64 	%rd7, %rd2, %rd6;
	ld.global.f64 	%fd17, [%rd7];
	mul.wide.u32 	%rd8, %r66, 8;
	add.s64 	%rd9, %rd1, %rd8;
	ld.global.f64 	%fd18, [%rd9];
	fma.rn.f64 	%fd19, %fd17, %fd18, %fd67;
	ld.global.f64 	%fd20, [%rd7+8];
	mul.wide.u32 	%rd10, %r73, 8;
	add.s64 	%rd11, %rd1, %rd10;
	ld.global.f64 	%fd21, [%rd11];
	fma.rn.f64 	%fd22, %fd20, %fd21, %fd19;
	ld.global.f64 	%fd23, [%rd7+16];
	mul.wide.u32 	%rd12, %r72, 8;
	add.s64 	%rd13, %rd1, %rd12;
	ld.global.f64 	%fd24, [%rd13];
	fma.rn.f64 	%fd25, %fd23, %fd24, %fd22;
	ld.global.f64 	%fd26, [%rd7+24];
	mul.wide.u32 	%rd14, %r71, 8;
	add.s64 	%rd15, %rd1, %rd14;
	ld.global.f64 	%fd27, [%rd15];
	fma.rn.f64 	%fd28, %fd26, %fd27, %fd25;
	ld.global.f64 	%fd29, [%rd7+32];
	mul.wide.u32 	%rd16, %r70, 8;
	add.s64 	%rd17, %rd1, %rd16;
	ld.global.f64 	%fd30, [%rd17];
	fma.rn.f64 	%fd31, %fd29, %fd30, %fd28;
	ld.global.f64 	%fd32, [%rd7+40];
	mul.wide.u32 	%rd18, %r69, 8;
	add.s64 	%rd19, %rd1, %rd18;
	ld.global.f64 	%fd33, [%rd19];
	fma.rn.f64 	%fd34, %fd32, %fd33, %fd31;
	ld.global.f64 	%fd35, [%rd7+48];
	mul.wide.u32 	%rd20, %r68, 8;
	add.s64 	%rd21, %rd1, %rd20;
	ld.global.f64 	%fd36, [%rd21];
	fma.rn.f64 	%fd37, %fd35, %fd36, %fd34;
	ld.global.f64 	%fd38, [%rd7+56];
	mul.wide.u32 	%rd22, %r67, 8;
	add.s64 	%rd23, %rd1, %rd22;
	ld.global.f64 	%fd39, [%rd23];
	fma.rn.f64 	%fd67, %fd38, %fd39, %fd37;
	add.s32 	%r74, %r74, 8;
	add.s32 	%r73, %r73, %r10;
	add.s32 	%r72, %r72, %r10;
	add.s32 	%r71, %r71, %r10;
	add.s32 	%r70, %r70, %r10;
	add.s32 	%r69, %r69, %r10;
	add.s32 	%r68, %r68, %r10;
	add.s32 	%r67, %r67, %r10;
	add.s32 	%r66, %r66, %r10;
	add.s32 	%r65, %r65, 8;
	setp.ne.s32 	%p3, %r74, 0;
	@%p3 bra 	$L__BB1_3;
$L__BB1_4:
	setp.eq.s32 	%p4, %r6, 0;
	@%p4 bra 	$L__BB1_12;
	and.b32  	%r38, %r43, 3;
	setp.lt.u32 	%p5, %r6, 4;
	@%p5 bra 	$L__BB1_7;
	add.s32 	%r53, %r76, %r5;
	mul.wide.s32 	%rd24, %r53, 8;
	add.s64 	%rd25, %rd2, %rd24;
	ld.global.f64 	%fd41, [%rd25];
	mad.lo.s32 	%r54, %r76, %r43, %r4;
	mul.wide.u32 	%rd26, %r54, 8;
	add.s64 	%rd27, %rd1, %rd26;
	ld.global.f64 	%fd42, [%rd27];
	fma.rn.f64 	%fd43, %fd41, %fd42, %fd67;
	ld.global.f64 	%fd44, [%rd25+8];
	add.s32 	%r55, %r54, %r43;
	mul.wide.u32 	%rd28, %r55, 8;
	add.s64 	%rd29, %rd1, %rd28;
	ld.global.f64 	%fd45, [%rd29];
	fma.rn.f64 	%fd46, %fd44, %fd45, %fd43;
	ld.global.f64 	%fd47, [%rd25+16];
	add.s32 	%r56, %r55, %r43;
	mul.wide.u32 	%rd30, %r56, 8;
	add.s64 	%rd31, %rd1, %rd30;
	ld.global.f64 	%fd48, [%rd31];
	fma.rn.f64 	%fd49, %fd47, %fd48, %fd46;
	ld.global.f64 	%fd50, [%rd25+24];
	add.s32 	%r57, %r56, %r43;
	mul.wide.u32 	%rd32, %r57, 8;
	add.s64 	%rd33, %rd1, %rd32;
	ld.global.f64 	%fd51, [%rd33];
	fma.rn.f64 	%fd67, %fd50, %fd51, %fd49;
	add.s32 	%r76, %r76, 4;
$L__BB1_7:
	setp.eq.s32 	%p6, %r38, 0;
	@%p6 bra 	$L__BB1_12;
	setp.eq.s32 	%p7, %r38, 1;
	@%p7 bra 	$L__BB1_10;
	add.s32 	%r58, %r76, %r5;
	mul.wide.s32 	%rd34, %r58, 8;
	add.s64 	%rd35, %rd2, %rd34;
	ld.global.f64 	%fd53, [%rd35];
	mad.lo.s32 	%r59, %r76, %r43, %r4;
	mul.wide.u32 	%rd36, %r59, 8;
	add.s64 	%rd37, %rd1, %rd36;
	ld.global.f64 	%fd54, [%rd37];
	fma.rn.f64 	%fd55, %fd53, %fd54, %fd67;
	ld.global.f64 	%fd56, [%rd35+8];
	add.s32 	%r60, %r59, %r43;
	mul.wide.u32 	%rd38, %r60, 8;
	add.s64 	%rd39, %rd1, %rd38;
	ld.global.f64 	%fd57, [%rd39];
	fma.rn.f64 	%fd67, %fd56, %fd57, %fd55;
	add.s32 	%r76, %r76, 2;
$L__BB1_10:
	and.b32  	%r61, %r43, 1;
	setp.eq.b32 	%p8, %r61, 1;
	not.pred 	%p9, %p8;
	@%p9 bra 	$L__BB1_12;
	add.s32 	%r62, %r76, %r5;
	mul.wide.s32 	%rd40, %r62, 8;
	add.s64 	%rd41, %rd2, %rd40;
	ld.global.f64 	%fd58, [%rd41];
	mad.lo.s32 	%r63, %r76, %r43, %r4;
	mul.wide.u32 	%rd42, %r63, 8;
	add.s64 	%rd43, %rd1, %rd42;
	ld.global.f64 	%fd59, [%rd43];
	fma.rn.f64 	%fd67, %fd58, %fd59, %fd67;
$L__BB1_12:
	ld.param.u64 	%rd47, [_Z20cuda_64bits_gemm_ijkPdS_S_i_param_2];
	cvta.to.global.u64 	%rd44, %rd47;
	mad.lo.s32 	%r64, %r43, %r1, %r4;
	mul.wide.s32 	%rd45, %r64, 8;
	add.s64 	%rd46, %rd44, %rd45;
	st.global.f64 	[%rd46], %fd67;
	ret;

}
	// .globl	_Z21cuda_64bits_gemm_blocPdS_S_i
.visible .entry _Z21cuda_64bits_gemm_blocPdS_S_i(
	.param .u64 .ptr .align 1 _Z21cuda_64bits_gemm_blocPdS_S_i_param_0,
	.param .u64 .ptr .align 1 _Z21cuda_64bits_gemm_blocPdS_S_i_param_1,
	.param .u64 .ptr .align 1 _Z21cuda_64bits_gemm_blocPdS_S_i_param_2,
	.param .u32 _Z21cuda_64bits_gemm_blocPdS_S_i_param_3
)
{
	.reg .pred 	%p<3>;
	.reg .b32 	%r<32>;
	.reg .b64 	%rd<13>;
	.reg .b64 	%fd<105>;
	// demoted variable
	.shared .align 8 .b8 _ZZ21cuda_64bits_gemm_blocPdS_S_iE1a[8192];
	// demoted variable
	.shared .align 8 .b8 _ZZ21cuda_64bits_gemm_blocPdS_S_iE1b[8192];
	ld.param.u64 	%rd3, [_Z21cuda_64bits_gemm_blocPdS_S_i_param_0];
	ld.param.u64 	%rd4, [_Z21cuda_64bits_gemm_blocPdS_S_i_param_1];
	ld.param.u64 	%rd5, [_Z21cuda_64bits_gemm_blocPdS_S_i_param_2];
	ld.param.u32 	%r18, [_Z21cuda_64bits_gemm_blocPdS_S_i_param_3];
	mov.u32 	%r19, %ctaid.x;
	mov.u32 	%r20, %ntid.x;
	mov.u32 	%r1, %tid.x;
	mad.lo.s32 	%r2, %r19, %r20, %r1;
	mov.u32 	%r21, %ctaid.y;
	mov.u32 	%r22, %ntid.y;
	mov.u32 	%r3, %tid.y;
	mad.lo.s32 	%r4, %r21, %r22, %r3;
	setp.lt.s32 	%p1, %r18, 1;
	mov.f64 	%fd104, 0d0000000000000000;
	@%p1 bra 	$L__BB2_3;
	shl.b32 	%r24, %r3, 8;
	mov.u32 	%r25, _ZZ21cuda_64bits_gemm_blocPdS_S_iE1a;
	add.s32 	%r5, %r25, %r24;
	shl.b32 	%r26, %r1, 3;
	add.s32 	%r6, %r5, %r26;
	mov.u32 	%r27, _ZZ21cuda_64bits_gemm_blocPdS_S_iE1b;
	add.s32 	%r8, %r27, %r26;
	add.s32 	%r7, %r8, %r24;
	mad.lo.s32 	%r30, %r3, %r18, %r2;
	shl.b32 	%r10, %r18, 5;
	mad.lo.s32 	%r29, %r18, %r4, %r1;
	cvta.to.global.u64 	%rd1, %rd3;
	cvta.to.global.u64 	%rd2, %rd4;
	mov.f64 	%fd104, 0d0000000000000000;
	mov.b32 	%r31, 0;
$L__BB2_2:
	mul.wide.u32 	%rd6, %r29, 8;
	add.s64 	%rd7, %rd1, %rd6;
	ld.global.f64 	%fd6, [%rd7];
	st.shared.f64 	[%r6], %fd6;
	mul.wide.u32 	%rd8, %r30, 8;
	add.s64 	%rd9, %rd2, %rd8;
	ld.global.f64 	%fd7, [%rd9];
	st.shared.f64 	[%r7], %fd7;
	bar.sync 	0;
	ld.shared.f64 	%fd8, [%r5];
	ld.shared.f64 	%fd9, [%r8];
	fma.rn.f64 	%fd10, %fd8, %fd9, %fd104;
	ld.shared.f64 	%fd11, [%r5+8];
	ld.shared.f64 	%fd12, [%r8+256];
	fma.rn.f64 	%fd13, %fd11, %fd12, %fd10;
	ld.shared.f64 	%fd14, [%r5+16];
	ld.shared.f64 	%fd15, [%r8+512];
	fma.rn.f64 	%fd16, %fd14, %fd15, %fd13;
	ld.shared.f64 	%fd17, [%r5+24];
	ld.shared.f64 	%fd18, [%r8+768];
	fma.rn.f64 	%fd19, %fd17, %fd18, %fd16;
	ld.shared.f64 	%fd20, [%r5+32];
	ld.shared.f64 	%fd21, [%r8+1024];
	fma.rn.f64 	%fd22, %fd20, %fd21, %fd19;
	ld.shared.f64 	%fd23, [%r5+40];
	ld.shared.f64 	%fd24, [%r8+1280];
	fma.rn.f64 	%fd25, %fd23, %fd24, %fd22;
	ld.shared.f64 	%fd26, [%r5+48];
	ld.shared.f64 	%fd27, [%r8+1536];
	fma.rn.f64 	%fd28, %fd26, %fd27, %fd25;
	ld.shared.f64 	%fd29, [%r5+56];
	ld.shared.f64 	%fd30, [%r8+1792];
	fma.rn.f64 	%fd31, %fd29, %fd30, %fd28;
	ld.shared.f64 	%fd32, [%r5+64];
	ld.shared.f64 	%fd33, [%r8+2048];
	fma.rn.f64 	%fd34, %fd32, %fd33, %fd31;
	ld.shared.f64 	%fd35, [%r5+72];
	ld.shared.f64 	%fd36, [%r8+2304];
	fma.rn.f64 	%fd37, %fd35, %fd36, %fd34;
	ld.shared.f64 	%fd38, [%r5+80];
	ld.shared.f64 	%fd39, [%r8+2560];
	fma.rn.f64 	%fd40, %fd38, %fd39, %fd37;
	ld.shared.f64 	%fd41, [%r5+88];
	ld.shared.f64 	%fd42, [%r8+2816];
	fma.rn.f64 	%fd43, %fd41, %fd42, %fd40;
	ld.shared.f64 	%fd44, [%r5+96];
	ld.shared.f64 	%fd45, [%r8+3072];
	fma.rn.f64 	%fd46, %fd44, %fd45, %fd43;
	ld.shared.f64 	%fd47, [%r5+104];
	ld.shared.f64 	%fd48, [%r8+3328];
	fma.rn.f64 	%fd49, %fd47, %fd48, %fd46;
	ld.shared.f64 	%fd50, [%r5+112];
	ld.shared.f64 	%fd51, [%r8+3584];
	fma.rn.f64 	%fd52, %fd50, %fd51, %fd49;
	ld.shared.f64 	%fd53, [%r5+120];
	ld.shared.f64 	%fd54, [%r8+3840];
	fma.rn.f64 	%fd55, %fd53, %fd54, %fd52;
	ld.shared.f64 	%fd56, [%r5+128];
	ld.shared.f64 	%fd57, [%r8+4096];
	fma.rn.f64 	%fd58, %fd56, %fd57, %fd55;
	ld.shared.f64 	%fd59, [%r5+136];
	ld.shared.f64 	%fd60, [%r8+4352];
	fma.rn.f64 	%fd61, %fd59, %fd60, %fd58;
	ld.shared.f64 	%fd62, [%r5+144];
	ld.shared.f64 	%fd63, [%r8+4608];
	fma.rn.f64 	%fd64, %fd62, %fd63, %fd61;
	ld.shared.f64 	%fd65, [%r5+152];
	ld.shared.f64 	%fd66, [%r8+4864];
	fma.rn.f64 	%fd67, %fd65, %fd66, %fd64;
	ld.shared.f64 	%fd68, [%r5+160];
	ld.shared.f64 	%fd69, [%r8+5120];
	fma.rn.f64 	%fd70, %fd68, %fd69, %fd67;
	ld.shared.f64 	%fd71, [%r5+168];
	ld.shared.f64 	%fd72, [%r8+5376];
	fma.rn.f64 	%fd73, %fd71, %fd72, %fd70;
	ld.shared.f64 	%fd74, [%r5+176];
	ld.shared.f64 	%fd75, [%r8+5632];
	fma.rn.f64 	%fd76, %fd74, %fd75, %fd73;
	ld.shared.f64 	%fd77, [%r5+184];
	ld.shared.f64 	%fd78, [%r8+5888];
	fma.rn.f64 	%fd79, %fd77, %fd78, %fd76;
	ld.shared.f64 	%fd80, [%r5+192];
	ld.shared.f64 	%fd81, [%r8+6144];
	fma.rn.f64 	%fd82, %fd80, %fd81, %fd79;
	ld.shared.f64 	%fd83, [%r5+200];
	ld.shared.f64 	%fd84, [%r8+6400];
	fma.rn.f64 	%fd85, %fd83, %fd84, %fd82;
	ld.shared.f64 	%fd86, [%r5+208];
	ld.shared.f64 	%fd87, [%r8+6656];
	fma.rn.f64 	%fd88, %fd86, %fd87, %fd85;
	ld.shared.f64 	%fd89, [%r5+216];
	ld.shared.f64 	%fd90, [%r8+6912];
	fma.rn.f64 	%fd91, %fd89, %fd90, %fd88;
	ld.shared.f64 	%fd92, [%r5+224];
	ld.shared.f64 	%fd93, [%r8+7168];
	fma.rn.f64 	%fd94, %fd92, %fd93, %fd91;
	ld.shared.f64 	%fd95, [%r5+232];
	ld.shared.f64 	%fd96, [%r8+7424];
	fma.rn.f64 	%fd97, %fd95, %fd96, %fd94;
	ld.shared.f64 	%fd98, [%r5+240];
	ld.shared.f64 	%fd99, [%r8+7680];
	fma.rn.f64 	%fd100, %fd98, %fd99, %fd97;
	ld.shared.f64 	%fd101, [%r5+248];
	ld.shared.f64 	%fd102, [%r8+7936];
	fma.rn.f64 	%fd104, %fd101, %fd102, %fd100;
	bar.sync 	0;
	add.s32 	%r31, %r31, 32;
	add.s32 	%r30, %r30, %r10;
	add.s32 	%r29, %r29, 32;
	setp.lt.s32 	%p2, %r31, %r18;
	@%p2 bra 	$L__BB2_2;
$L__BB2_3:
	cvta.to.global.u64 	%rd10, %rd5;
	mad.lo.s32 	%r28, %r18, %r4, %r2;
	mul.wide.s32 	%rd11, %r28, 8;
	add.s64 	%rd12, %rd10, %rd11;
	st.global.f64 	[%rd12], %fd104;
	ret;

}


// ===== COMPILED SASS (sm_100) =====

	.target	sm_100

	.elftype	@"ET_EXEC"


//--------------------- .note.nv.tkinfo           --------------------------
	.section	.note.nv.tkinfo,"",@"SHT_NOTE"
	.sectionflags	@"SHF_NOTE_NV_TKINFO"
	.tkinfo
        /*0018*/ 	.word	0x00000002
        /*0030*/ 	.string	""
        /*0030*/ 	.string	"ptxas"
        /*0030*/ 	.string	"Cuda compilation tools, release 13.0, V13.0.88"
        /*0030*/ 	.string	"Build cuda_13.0.r13.0/compiler.36424714_0"
        /*0030*/ 	.string	"-arch sm_100 -m 64 "



//--------------------- .note.nv.cuinfo           --------------------------
	.section	.note.nv.cuinfo,"",@"SHT_NOTE"
	.sectionflags	@"SHF_NOTE_NV_CUINFO"
        /*0018*/ 	.short	0x0002
        /*001a*/ 	.short	0x0064
        /*001c*/ 	.short	0x0082
	.zero		2


//--------------------- .nv.info                  --------------------------
	.section	.nv.info,"",@"SHT_CUDA_INFO"
	.align	4


	//----- nvinfo : EIATTR_REGCOUNT
	.align		4
        /*0000*/ 	.byte	0x04, 0x2f
        /*0002*/ 	.short	(.L_1 - .L_0)
	.align		4
.L_0:
        /*0004*/ 	.word	index@(_Z20cuda_64bits_gemm_jikPdS_S_i)
        /*0008*/ 	.word	0x00000020


	//----- nvinfo : EIATTR_FRAME_SIZE
	.align		4
.L_1:
        /*000c*/ 	.byte	0x04, 0x11
        /*000e*/ 	.short	(.L_3 - .L_2)
	.align		4
.L_2:
        /*0010*/ 	.word	index@(_Z20cuda_64bits_gemm_jikPdS_S_i)
        /*0014*/ 	.word	0x00000000


	//----- nvinfo : EIATTR_REGCOUNT
	.align		4
.L_3:
        /*0018*/ 	.byte	0x04, 0x2f
        /*001a*/ 	.short	(.L_5 - .L_4)
	.align		4
.L_4:
        /*001c*/ 	.word	index@(_Z20cuda_64bits_gemm_ijkPdS_S_i)
        /*0020*/ 	.word	0x00000028


	//----- nvinfo : EIATTR_FRAME_SIZE
	.align		4
.L_5:
        /*0024*/ 	.byte	0x04, 0x11
        /*0026*/ 	.short	(.L_7 - .L_6)
	.align		4
.L_6:
        /*0028*/ 	.word	index@(_Z20cuda_64bits_gemm_ijkPdS_S_i)
        /*002c*/ 	.word	0x00000000


	//----- nvinfo : EIATTR_REGCOUNT
	.align		4
.L_7:
        /*0030*/ 	.byte	0x04, 0x2f
        /*0032*/ 	.short	(.L_9 - .L_8)
	.align		4
.L_8:
        /*0034*/ 	.word	index@(_Z21cuda_64bits_gemm_blocPdS_S_i)
        /*0038*/ 	.word	0x00000020


	//----- nvinfo : EIATTR_FRAME_SIZE
	.align		4
.L_9:
        /*003c*/ 	.byte	0x04, 0x11
        /*003e*/ 	.short	(.L_11 - .L_10)
	.align		4
.L_10:
        /*0040*/ 	.word	index@(_Z21cuda_64bits_gemm_blocPdS_S_i)
        /*0044*/ 	.word	0x00000000


	//----- nvinfo : EIATTR_MIN_STACK_SIZE
	.align		4
.L_11:
        /*0048*/ 	.byte	0x04, 0x12
        /*004a*/ 	.short	(.L_13 - .L_12)
	.align		4
.L_12:
        /*004c*/ 	.word	index@(_Z21cuda_64bits_gemm_blocPdS_S_i)
        /*0050*/ 	.word	0x00000000


	//----- nvinfo : EIATTR_MIN_STACK_SIZE
	.align		4
.L_13:
        /*0054*/ 	.byte	0x04, 0x12
        /*0056*/ 	.short	(.L_15 - .L_14)
	.align		4
.L_14:
        /*0058*/ 	.word	index@(_Z20cuda_64bits_gemm_ijkPdS_S_i)
        /*005c*/ 	.word	0x00000000


	//----- nvinfo : EIATTR_MIN_STACK_SIZE
	.align		4
.L_15:
        /*0060*/ 	.byte	0x04, 0x12
        /*0062*/ 	.short	(.L_17 - .L_16)
	.align		4
.L_16:
        /*0064*/ 	.word	index@(_Z20cuda_64bits_gemm_jikPdS_S_i)
        /*0068*/ 	.word	0x00000000
.L_17:


//--------------------- .nv.compat                --------------------------
	.section	.nv.compat,"",@"SHT_CUDA_COMPAT_INFO"
	.align	4
        /*0000*/ 	.byte	0x02, 0x09, 0x00, 0x00, 0x02, 0x02, 0x01, 0x00, 0x02, 0x05, 0x05, 0x00, 0x03, 0x07, 0x01, 0x01
        /*0010*/ 	.byte	0x02, 0x03, 0x00, 0x00, 0x02, 0x06, 0x01, 0x00, 0x04, 0x0b, 0x08, 0x00, 0x01, 0x00, 0x00, 0x00
        /*0020*/ 	.byte	0x00, 0x00, 0x00, 0x00


//--------------------- .nv.info._Z21cuda_64bits_gemm_blocPdS_S_i --------------------------
	.section	.nv.info._Z21cuda_64bits_gemm_blocPdS_S_i,"",@"SHT_CUDA_INFO"
	.sectionflags	@""
	.align	4


	//----- nvinfo : EIATTR_CUDA_API_VERSION
	.align		4
        /*0000*/ 	.byte	0x04, 0x37
        /*0002*/ 	.short	(.L_19 - .L_18)
.L_18:
        /*0004*/ 	.word	0x00000082


	//----- nvinfo : EIATTR_KPARAM_INFO
	.align		4
.L_19:
        /*0008*/ 	.byte	0x04, 0x17
        /*000a*/ 	.short	(.L_21 - .L_20)
.L_20:
        /*000c*/ 	.word	0x00000000
        /*0010*/ 	.short	0x0003
        /*0012*/ 	.short	0x0018
        /*0014*/ 	.byte	0x00, 0xf0, 0x11, 0x00


	//----- nvinfo : EIATTR_KPARAM_INFO
	.align		4
.L_21:
        /*0018*/ 	.byte	0x04, 0x17
        /*001a*/ 	.short	(.L_23 - .L_22)
.L_22:
        /*001c*/ 	.word	0x00000000
        /*0020*/ 	.short	0x0002
        /*0022*/ 	.short	0x0010
        /*0024*/ 	.byte	0x00, 0xf5, 0x21, 0x00


	//----- nvinfo : EIATTR_KPARAM_INFO
	.align		4
.L_23:
        /*0028*/ 	.byte	0x04, 0x17
        /*002a*/ 	.short	(.L_25 - .L_24)
.L_24:
        /*002c*/ 	.word	0x00000000
        /*0030*/ 	.short	0x0001
        /*0032*/ 	.short	0x0008
        /*0034*/ 	.byte	0x00, 0xf5, 0x21, 0x00


	//----- nvinfo : EIATTR_KPARAM_INFO
	.align		4
.L_25:
        /*0038*/ 	.byte	0x04, 0x17
        /*003a*/ 	.short	(.L_27 - .L_26)
.L_26:
        /*003c*/ 	.word	0x00000000
        /*0040*/ 	.short	0x0000
        /*0042*/ 	.short	0x0000
        /*0044*/ 	.byte	0x00, 0xf5, 0x21, 0x00


	//----- nvinfo : EIATTR_SPARSE_MMA_MASK
	.align		4
.L_27:
        /*0048*/ 	.byte	0x03, 0x50
        /*004a*/ 	.short	0x0000


	//----- nvinfo : EIATTR_MAXREG_COUNT
	.align		4
        /*004c*/ 	.byte	0x03, 0x1b
        /*004e*/ 	.short	0x00ff


	//----- nvinfo : EIATTR_NUM_BARRIERS
	.align		4
        /*0050*/ 	.byte	0x02, 0x4c
        /*0052*/ 	.byte	0x01
	.zero		1


	//----- nvinfo : EIATTR_MERCURY_ISA_VERSION
	.align		4
        /*0054*/ 	.byte	0x03, 0x5f
        /*0056*/ 	.short	0x0101


	//----- nvinfo : EIATTR_VRC_CTA_INIT_COUNT
	.align		4
        /*0058*/ 	.byte	0x02, 0x4a
	.zero		1
	.zero		1


	//----- nvinfo : EIATTR_EXIT_INSTR_OFFSETS
	.align		4
        /*005c*/ 	.byte	0x04, 0x1c
        /*005e*/ 	.short	(.L_29 - .L_28)


	//   ....[0]....
.L_28:
        /*0060*/ 	.word	0x000007e0


	//----- nvinfo : EIATTR_CBANK_PARAM_SIZE
	.align		4
.L_29:
        /*0064*/ 	.byte	0x03, 0x19
        /*0066*/ 	.short	0x001c


	//----- nvinfo : EIATTR_PARAM_CBANK
	.align		4
        /*0068*/ 	.byte	0x04, 0x0a
        /*006a*/ 	.short	(.L_31 - .L_30)
	.align		4
.L_30:
        /*006c*/ 	.word	index@(.nv.constant0._Z21cuda_64bits_gemm_blocPdS_S_i)
        /*0070*/ 	.short	0x0380
        /*0072*/ 	.short	0x001c


	//----- nvinfo : EIATTR_SW_WAR
	.align		4
.L_31:
        /*0074*/ 	.byte	0x04, 0x36
        /*0076*/ 	.short	(.L_33 - .L_32)
.L_32:
        /*0078*/ 	.word	0x00000008
.L_33:


//--------------------- .nv.info._Z20cuda_64bits_gemm_ijkPdS_S_i --------------------------
	.section	.nv.info._Z20cuda_64bits_gemm_ijkPdS_S_i,"",@"SHT_CUDA_INFO"
	.sectionflags	@""
	.align	4


	//----- nvinfo : EIATTR_CUDA_API_VERSION
	.align		4
        /*0000*/ 	.byte	0x04, 0x37
        /*0002*/ 	.short	(.L_35 - .L_34)
.L_34:
        /*0004*/ 	.word	0x00000082


	//----- nvinfo : EIATTR_KPARAM_INFO
	.align		4
.L_35:
        /*0008*/ 	.byte	0x04, 0x17
        /*000a*/ 	.short	(.L_37 - .L_36)
.L_36:
        /*000c*/ 	.word	0x00000000
        /*0010*/ 	.short	0x0003
        /*0012*/ 	.short	0x0018
        /*0014*/ 	.byte	0x00, 0xf0, 0x11, 0x00


	//----- nvinfo : EIATTR_KPARAM_INFO
	.align		4
.L_37:
        /*0018*/ 	.byte	0x04, 0x17
        /*001a*/ 	.short	(.L_39 - .L_38)
.L_38:
        /*001c*/ 	.word	0x00000000
        /*0020*/ 	.short	0x0002
        /*0022*/ 	.short	0x0010
        /*0024*/ 	.byte	0x00, 0xf5, 0x21, 0x00


	//----- nvinfo : EIATTR_KPARAM_INFO
	.align		4
.L_39:
        /*0028*/ 	.byte	0x04, 0x17
        /*002a*/ 	.short	(.L_41 - .L_40)
.L_40:
        /*002c*/ 	.word	0x00000000
        /*0030*/ 	.short	0x0001
        /*0032*/ 	.short	0x0008
        /*0034*/ 	.byte	0x00, 0xf5, 0x21, 0x00


	//----- nvinfo : EIATTR_KPARAM_INFO
	.align		4
.L_41:
        /*0038*/ 	.byte	0x04, 0x17
        /*003a*/ 	.short	(.L_43 - .L_42)
.L_42:
        /*003c*/ 	.word	0x00000000
        /*0040*/ 	.short	0x0000
        /*0042*/ 	.short	0x0000
        /*0044*/ 	.byte	0x00, 0xf5, 0x21, 0x00


	//----- nvinfo : EIATTR_SPARSE_MMA_MASK
	.align		4
.L_43:
        /*0048*/ 	.byte	0x03, 0x50
        /*004a*/ 	.short	0x0000


	//----- nvinfo : EIATTR_MAXREG_COUNT
	.align		4
        /*004c*/ 	.byte	0x03, 0x1b
        /*004e*/ 	.short	0x00ff


	//----- nvinfo : EIATTR_MERCURY_ISA_VERSION
	.align		4
        /*0050*/ 	.byte	0x03, 0x5f
        /*0052*/ 	.short	0x0101


	//----- nvinfo : EIATTR_VRC_CTA_INIT_COUNT
	.align		4
        /*0054*/ 	.byte	0x02, 0x4a
	.zero		1
	.zero		1


	//----- nvinfo : EIATTR_EXIT_INSTR_OFFSETS
	.align		4
        /*0058*/ 	.byte	0x04, 0x1c
        /*005a*/ 	.short	(.L_45 - .L_44)


	//   ....[0]....
.L_44:
        /*005c*/ 	.word	0x000008f0


	//----- nvinfo : EIATTR_CBANK_PARAM_SIZE
	.align		4
.L_45:
        /*0060*/ 	.byte	0x03, 0x19
        /*0062*/ 	.short	0x001c


	//----- nvinfo : EIATTR_PARAM_CBANK
	.align		4
        /*0064*/ 	.byte	0x04, 0x0a
        /*0066*/ 	.short	(.L_47 - .L_46)
	.align		4
.L_46:
        /*0068*/ 	.word	index@(.nv.constant0._Z20cuda_64bits_gemm_ijkPdS_S_i)
        /*006c*/ 	.short	0x0380
        /*006e*/ 	.short	0x001c


	//----- nvinfo : EIATTR_SW_WAR
	.align		4
.L_47:
        /*0070*/ 	.byte	0x04, 0x36
        /*0072*/ 	.short	(.L_49 - .L_48)
.L_48:
        /*0074*/ 	.word	0x00000008
.L_49:


//--------------------- .nv.info._Z20cuda_64bits_gemm_jikPdS_S_i --------------------------
	.section	.nv.info._Z20cuda_64bits_gemm_jikPdS_S_i,"",@"SHT_CUDA_INFO"
	.sectionflags	@""
	.align	4


	//----- nvinfo : EIATTR_CUDA_API_VERSION
	.align		4
        /*0000*/ 	.byte	0x04, 0x37
        /*0002*/ 	.short	(.L_51 - .L_50)
.L_50:
        /*0004*/ 	.word	0x00000082


	//----- nvinfo : EIATTR_KPARAM_INFO
	.align		4
.L_51:
        /*0008*/ 	.byte	0x04, 0x17
        /*000a*/ 	.short	(.L_53 - .L_52)
.L_52:
        /*000c*/ 	.word	0x00000000
        /*0010*/ 	.short	0x0003
        /*0012*/ 	.short	0x0018
        /*0014*/ 	.byte	0x00, 0xf0, 0x11, 0x00


	//----- nvinfo : EIATTR_KPARAM_INFO
	.align		4
.L_53:
        /*0018*/ 	.byte	0x04, 0x17
        /*001a*/ 	.short	(.L_55 - .L_54)
.L_54:
        /*001c*/ 	.word	0x00000000
        /*0020*/ 	.short	0x0002
        /*0022*/ 	.short	0x0010
        /*0024*/ 	.byte	0x00, 0xf5, 0x21, 0x00


	//----- nvinfo : EIATTR_KPARAM_INFO
	.align		4
.L_55:
        /*0028*/ 	.byte	0x04, 0x17
        /*002a*/ 	.short	(.L_57 - .L_56)
.L_56:
        /*002c*/ 	.word	0x00000000
        /*0030*/ 	.short	0x0001
        /*0032*/ 	.short	0x0008
        /*0034*/ 	.byte	0x00, 0xf5, 0x21, 0x00


	//----- nvinfo : EIATTR_KPARAM_INFO
	.align		4
.L_57:
        /*0038*/ 	.byte	0x04, 0x17
        /*003a*/ 	.short	(.L_59 - .L_58)
.L_58:
        /*003c*/ 	.word	0x00000000
        /*0040*/ 	.short	0x0000
        /*0042*/ 	.short	0x0000
        /*0044*/ 	.byte	0x00, 0xf5, 0x21, 0x00


	//----- nvinfo : EIATTR_SPARSE_MMA_MASK
	.align		4
.L_59:
        /*0048*/ 	.byte	0x03, 0x50
        /*004a*/ 	.short	0x0000


	//----- nvinfo : EIATTR_MAXREG_COUNT
	.align		4
        /*004c*/ 	.byte	0x03, 0x1b
        /*004e*/ 	.short	0x00ff


	//----- nvinfo : EIATTR_MERCURY_ISA_VERSION
	.align		4
        /*0050*/ 	.byte	0x03, 0x5f
        /*0052*/ 	.short	0x0101


	//----- nvinfo : EIATTR_VRC_CTA_INIT_COUNT
	.align		4
        /*0054*/ 	.byte	0x02, 0x4a
	.zero		1
	.zero		1


	//----- nvinfo : EIATTR_EXIT_INSTR_OFFSETS
	.align		4
        /*0058*/ 	.byte	0x04, 0x1c
        /*005a*/ 	.short	(.L_61 - .L_60)


	//   ....[0]....
.L_60:
        /*005c*/ 	.word	0x00000ac0


	//----- nvinfo : EIATTR_CBANK_PARAM_SIZE
	.align		4
.L_61:
        /*0060*/ 	.byte	0x03, 0x19
        /*0062*/ 	.short	0x001c


	//----- nvinfo : EIATTR_PARAM_CBANK
	.align		4
        /*0064*/ 	.byte	0x04, 0x0a
        /*0066*/ 	.short	(.L_63 - .L_62)
	.align		4
.L_62:
        /*0068*/ 	.word	index@(.nv.constant0._Z20cuda_64bits_gemm_jikPdS_S_i)
        /*006c*/ 	.short	0x0380
        /*006e*/ 	.short	0x001c


	//----- nvinfo : EIATTR_SW_WAR
	.align		4
.L_63:
        /*0070*/ 	.byte	0x04, 0x36
        /*0072*/ 	.short	(.L_65 - .L_64)
.L_64:
        /*0074*/ 	.word	0x00000008
.L_65:


//--------------------- .nv.callgraph             --------------------------
	.section	.nv.callgraph,"",@"SHT_CUDA_CALLGRAPH"
	.align	4
	.sectionentsize	8
	.align		4
        /*0000*/ 	.word	0x00000000
	.align		4
        /*0004*/ 	.word	0xffffffff
	.align		4
        /*0008*/ 	.word	0x00000000
	.align		4
        /*000c*/ 	.word	0xfffffffe
	.align		4
        /*0010*/ 	.word	0x00000000
	.align		4
        /*0014*/ 	.word	0xfffffffd
	.align		4
        /*0018*/ 	.word	0x00000000
	.align		4
        /*001c*/ 	.word	0xfffffffc


//--------------------- .text._Z21cuda_64bits_gemm_blocPdS_S_i --------------------------
	.section	.text._Z21cuda_64bits_gemm_blocPdS_S_i,"ax",@progbits
	.align	128
        .global         _Z21cuda_64bits_gemm_blocPdS_S_i
        .type           _Z21cuda_64bits_gemm_blocPdS_S_i,@function
        .size           _Z21cuda_64bits_gemm_blocPdS_S_i,(.L_x_13 - _Z21cuda_64bits_gemm_blocPdS_S_i)
        .other          _Z21cuda_64bits_gemm_blocPdS_S_i,@"STO_CUDA_ENTRY STV_DEFAULT"
_Z21cuda_64bits_gemm_blocPdS_S_i:
.text._Z21cuda_64bits_gemm_blocPdS_S_i:
[----:B------:R-:W-:Y:S01]  /*0000*/  LDC R1, c[0x0][0x37c] ;  /* 0x0000df00ff017b82 */ /* 0x000fe20000000800 */
[----:B------:R-:W0:Y:S07]  /*0010*/  S2R R6, SR_TID.X ;  /* 0x0000000000067919 */ /* 0x000e2e0000002100 */
[----:B------:R-:W1:Y:S01]  /*0020*/  LDC R0, c[0x0][0x398] ;  /* 0x0000e600ff007b82 */ /* 0x000e620000000800 */
[----:B------:R-:W2:Y:S01]  /*0030*/  LDCU.64 UR8, c[0x0][0x358] ;  /* 0x00006b00ff0877ac */ /* 0x000ea20008000a00 */
[----:B------:R-:W-:Y:S01]  /*0040*/  CS2R R10, SRZ ;  /* 0x00000000000a7805 */ /* 0x000fe2000001ff00 */
[----:B------:R-:W3:Y:S05]  /*0050*/  S2R R8, SR_TID.Y ;  /* 0x0000000000087919 */ /* 0x000eea0000002200 */
[----:B------:R-:W0:Y:S08]  /*0060*/  LDC R5, c[0x0][0x360] ;  /* 0x0000d800ff057b82 */ /* 0x000e300000000800 */
[----:B------:R-:W0:Y:S08]  /*0070*/  S2UR UR4, SR_CTAID.X ;  /* 0x00000000000479c3 */ /* 0x000e300000002500 */
[----:B------:R-:W3:Y:S01]  /*0080*/  S2UR UR5, SR_CTAID.Y ;  /* 0x00000000000579c3 */ /* 0x000ee20000002600 */
[----:B-1----:R-:W-:-:S07]  /*0090*/  ISETP.GE.AND P0, PT, R0, 0x1, PT ;  /* 0x000000010000780c */ /* 0x002fce0003f06270 */
[----:B------:R-:W3:Y:S08]  /*00a0*/  LDC R3, c[0x0][0x364] ;  /* 0x0000d900ff037b82 */ /* 0x000ef00000000800 */
[----:B------:R-:W1:Y:S01]  /*00b0*/  LDC.64 R20, c[0x0][0x390] ;  /* 0x0000e400ff147b82 */ /* 0x000e620000000a00 */
[----:B0-----:R-:W-:Y:S02]  /*00c0*/  IMAD R5, R5, UR4, R6 ;  /* 0x0000000405057c24 */ /* 0x001fe4000f8e0206 */
[----:B---3--:R-:W-:-:S04]  /*00d0*/  IMAD R3, R3, UR5, R8 ;  /* 0x0000000503037c24 */ /* 0x008fc8000f8e0208 */
[----:B------:R-:W-:-:S04]  /*00e0*/  IMAD R7, R3, R0, R5 ;  /* 0x0000000003077224 */ /* 0x000fc800078e0205 */
[----:B-1----:R-:W-:Y:S01]  /*00f0*/  IMAD.WIDE R20, R7, 0x8, R20 ;  /* 0x0000000807147825 */ /* 0x002fe200078e0214 */
[----:B--2---:R-:W-:Y:S06]  /*0100*/  @!P0 BRA `(.L_x_0) ;  /* 0x0000000400b08947 */ /* 0x004fec0003800000 */
[----:B------:R-:W0:Y:S01]  /*0110*/  S2UR UR6, SR_CgaCtaId ;  /* 0x00000000000679c3 */ /* 0x000e220000008800 */
[----:B------:R-:W-:Y:S01]  /*0120*/  UMOV UR4, 0x400 ;  /* 0x0000040000047882 */ /* 0x000fe20000000000 */
[-C--:B------:R-:W-:Y:S01]  /*0130*/  IMAD R2, R3, R0.reuse, R6 ;  /* 0x0000000003027224 */ /* 0x080fe200078e0206 */
[----:B------:R-:W-:Y:S01]  /*0140*/  UIADD3 UR5, UPT, UPT, UR4, 0x2000, URZ ;  /* 0x0000200004057890 */ /* 0x000fe2000fffe0ff */
[----:B------:R-:W-:Y:S01]  /*0150*/  IMAD R5, R8, R0, R5 ;  /* 0x0000000008057224 */ /* 0x000fe200078e0205 */
[----:B------:R-:W-:-:S03]  /*0160*/  CS2R R10, SRZ ;  /* 0x00000000000a7805 */ /* 0x000fc6000001ff00 */
[----:B------:R-:W1:Y:S08]  /*0170*/  LDC.64 R18, c[0x0][0x380] ;  /* 0x0000e000ff127b82 */ /* 0x000e700000000a00 */
[----:B------:R-:W2:Y:S01]  /*0180*/  LDC.64 R16, c[0x0][0x388] ;  /* 0x0000e200ff107b82 */ /* 0x000ea20000000a00 */
[----:B0-----:R-:W-:Y:S02]  /*0190*/  ULEA UR4, UR6, UR4, 0x18 ;  /* 0x0000000406047291 */ /* 0x001fe4000f8ec0ff */
[----:B------:R-:W-:-:S04]  /*01a0*/  ULEA UR5, UR6, UR5, 0x18 ;  /* 0x0000000506057291 */ /* 0x000fc8000f8ec0ff */
[----:B------:R-:W-:Y:S01]  /*01b0*/  LEA R7, R8, UR4, 0x8 ;  /* 0x0000000408077c11 */ /* 0x000fe2000f8e40ff */
[----:B------:R-:W-:Y:S01]  /*01c0*/  UMOV UR4, URZ ;  /* 0x000000ff00047c82 */ /* 0x000fe20008000000 */
[C---:B------:R-:W-:Y:S02]  /*01d0*/  LEA R4, R6.reuse, UR5, 0x3 ;  /* 0x0000000506047c11 */ /* 0x040fe4000f8e18ff */
[----:B------:R-:W-:Y:S02]  /*01e0*/  LEA R6, R6, R7, 0x3 ;  /* 0x0000000706067211 */ /* 0x000fe400078e18ff */
[----:B------:R-:W-:-:S07]  /*01f0*/  LEA R3, R8, R4, 0x8 ;  /* 0x0000000408037211 */ /* 0x000fce00078e40ff */
.L_x_1:
[----:B-1----:R-:W-:-:S04]  /*0200*/  IMAD.WIDE.U32 R26, R2, 0x8, R18 ;  /* 0x00000008021a7825 */ /* 0x002fc800078e0012 */
[----:B--2---:R-:W-:Y:S02]  /*0210*/  IMAD.WIDE.U32 R28, R5, 0x8, R16 ;  /* 0x00000008051c7825 */ /* 0x004fe400078e0010 */
[----:B------:R-:W2:Y:S04]  /*0220*/  LDG.E.64 R26, desc[UR8][R26.64] ;  /* 0x000000081a1a7981 */ /* 0x000ea8000c1e1b00 */
[----:B------:R-:W3:Y:S01]  /*0230*/  LDG.E.64 R28, desc[UR8][R28.64] ;  /* 0x000000081c1c7981 */ /* 0x000ee2000c1e1b00 */
[----:B------:R-:W-:Y:S01]  /*0240*/  UIADD3 UR4, UPT, UPT, UR4, 0x20, URZ ;  /* 0x0000002004047890 */ /* 0x000fe2000fffe0ff */
[----:B------:R-:W-:Y:S02]  /*0250*/  IADD3 R2, PT, PT, R2, 0x20, RZ ;  /* 0x0000002002027810 */ /* 0x000fe40007ffe0ff */
[----:B------:R-:W-:-:S03]  /*0260*/  LEA R5, R0, R5, 0x5 ;  /* 0x0000000500057211 */ /* 0x000fc600078e28ff */
[----:B------:R-:W-:Y:S01]  /*0270*/  ISETP.LE.AND P0, PT, R0, UR4, PT ;  /* 0x0000000400007c0c */ /* 0x000fe2000bf03270 */
[----:B--2---:R-:W-:Y:S04]  /*0280*/  STS.64 [R6], R26 ;  /* 0x0000001a06007388 */ /* 0x004fe80000000a00 */
[----:B---3--:R-:W-:Y:S01]  /*0290*/  STS.64 [R3], R28 ;  /* 0x0000001c03007388 */ /* 0x008fe20000000a00 */
[----:B------:R-:W-:Y:S06]  /*02a0*/  BAR.SYNC.DEFER_BLOCKING 0x0 ;  /* 0x0000000000007b1d */ /* 0x000fec0000010000 */
[----:B------:R-:W-:Y:S04]  /*02b0*/  LDS.64 R24, [R4] ;  /* 0x0000000004187984 */ /* 0x000fe80000000a00 */
[----:B------:R-:W0:Y:S04]  /*02c0*/  LDS.128 R12, [R7] ;  /* 0x00000000070c7984 */ /* 0x000e280000000c00 */
[----:B------:R-:W1:Y:S01]  /*02d0*/  LDS.64 R22, [R4+0x100] ;  /* 0x0001000004167984 */ /* 0x000e620000000a00 */
[----:B0-----:R-:W-:-:S03]  /*02e0*/  DFMA R24, R12, R24, R10 ;  /* 0x000000180c18722b */ /* 0x001fc6000000000a */
[----:B------:R-:W-:Y:S04]  /*02f0*/  LDS.64 R12, [R4+0x200] ;  /* 0x00020000040c7984 */ /* 0x000fe80000000a00 */
[----:B------:R-:W0:Y:S01]  /*0300*/  LDS.128 R8, [R7+0x10] ;  /* 0x0000100007087984 */ /* 0x000e220000000c00 */
[----:B-1----:R-:W-:-:S03]  /*0310*/  DFMA R14, R22, R14, R24 ;  /* 0x0000000e160e722b */ /* 0x002fc60000000018 */
[----:B------:R-:W1:Y:S04]  /*0320*/  LDS.64 R22, [R4+0x300] ;  /* 0x0003000004167984 */ /* 0x000e680000000a00 */
[----:B------:R-:W-:Y:S01]  /*0330*/  LDS.64 R24, [R4+0x400] ;  /* 0x0004000004187984 */ /* 0x000fe20000000a00 */
[----:B0-----:R-:W-:-:S03]  /*0340*/  DFMA R8, R8, R12, R14 ;  /* 0x0000000c0808722b */ /* 0x001fc6000000000e */
[----:B------:R-:W0:Y:S05]  /*0350*/  LDS.128 R12, [R7+0x20] ;  /* 0x00002000070c7984 */ /* 0x000e2a0000000c00 */
[----:B-1----:R-:W-:Y:S01]  /*0360*/  DFMA R8, R22, R10, R8 ;  /* 0x0000000a1608722b */ /* 0x002fe20000000008 */
[----:B------:R-:W1:Y:S07]  /*0370*/  LDS.64 R22, [R4+0x500] ;  /* 0x0005000004167984 */ /* 0x000e6e0000000a00 */
[----:B0-----:R-:W-:Y:S01]  /*0380*/  DFMA R24, R12, R24, R8 ;  /* 0x000000180c18722b */ /* 0x001fe20000000008 */
[----:B------:R-:W-:Y:S04]  /*0390*/  LDS.64 R12, [R4+0x600] ;  /* 0x00060000040c7984 */ /* 0x000fe80000000a00 */
[----:B------:R-:W0:Y:S03]  /*03a0*/  LDS.128 R8, [R7+0x30] ;  /* 0x0000300007087984 */ /* 0x000e260000000c00 */
[----:B-1----:R-:W-:Y:S01]  /*03b0*/  DFMA R14, R22, R14, R24 ;  /* 0x0000000e160e722b */ /* 0x002fe20000000018 */
[----:B------:R-:W1:Y:S04]  /*03c0*/  LDS.64 R22, [R4+0x700] ;  /* 0x0007000004167984 */ /* 0x000e680000000a00 */
[----:B------:R-:W-:Y:S03]  /*03d0*/  LDS.64 R24, [R4+0x800] ;  /* 0x0008000004187984 */ /* 0x000fe60000000a00 */
[----:B0-----:R-:W-:-:S02]  /*03e0*/  DFMA R8, R8, R12, R14 ;  /* 0x0000000c0808722b */ /* 0x001fc4000000000e */
[----:B------:R-:W0:Y:S06]  /*03f0*/  LDS.128 R12, [R7+0x40] ;  /* 0x00004000070c7984 */ /* 0x000e2c0000000c00 */
        /* <DEDUP_REMOVED lines=56> */
[----:B------:R-:W1:Y:S07]  /*0780*/  LDS.64 R14, [R4+0x1f00] ;  /* 0x001f0000040e7984 */ /* 0x000e6e0000000a00 */
[----:B0-----:R-:W-:-:S08]  /*0790*/  DFMA R8, R8, R12, R22 ;  /* 0x0000000c0808722b */ /* 0x001fd00000000016 */
[----:B-1----:R-:W-:Y:S01]  /*07a0*/  DFMA R10, R14, R10, R8 ;  /* 0x0000000a0e0a722b */ /* 0x002fe20000000008 */
[----:B------:R-:W-:Y:S06]  /*07b0*/  BAR.SYNC.DEFER_BLOCKING 0x0 ;  /* 0x0000000000007b1d */ /* 0x000fec0000010000 */
[----:B------:R-:W-:Y:S05]  /*07c0*/  @!P0 BRA `(.L_x_1) ;  /* 0xfffffff8008c8947 */ /* 0x000fea000383ffff */
.L_x_0:
[----:B------:R-:W-:Y:S01]  /*07d0*/  STG.E.64 desc[UR8][R20.64], R10 ;  /* 0x0000000a14007986 */ /* 0x000fe2000c101b08 */
[----:B------:R-:W-:Y:S05]  /*07e0*/  EXIT ;  /* 0x000000000000794d */ /* 0x000fea0003800000 */
.L_x_2:
[----:B------:R-:W-:-:S00]  /*07f0*/  BRA `(.L_x_2) ;  /* 0xfffffffc00fc7947 */ /* 0x000fc0000383ffff */
[----:B------:R-:W-:-:S00]  /*0800*/  NOP ;  /* 0x0000000000007918 */ /* 0x000fc00000000000 */
[----:B------:R-:W-:-:S00]  /*0810*/  NOP ;  /* 0x0000000000007918 */ /* 0x000fc00000000000 */
[----:B------:R-:W-:-:S00]  /*0820*/  NOP ;  /* 0x0000000000007918 */ /* 0x000fc00000000000 */
[----:B------:R-:W-:-:S00]  /*0830*/  NOP ;  /* 0x0000000000007918 */ /* 0x000fc00000000000 */
[----:B------:R-:W-:-:S00]  /*0840*/  NOP ;  /* 0x0000000000007918 */ /* 0x000fc00000000000 */
[----:B------:R-:W-:-:S00]  /*0850*/  NOP ;  /* 0x0000000000007918 */ /* 0x000fc00000000000 */
[----:B------:R-:W-:-:S00]  /*0860*/  NOP ;  /* 0x0000000000007918 */ /* 0x000fc00000000000 */
[----:B------:R-:W-:-:S00]  /*0870*/  NOP ;  /* 0x0000000000007918 */ /* 0x000fc00000000000 */
.L_x_13:


//--------------------- .text._Z20cuda_64bits_gemm_ijkPdS_S_i --------------------------
	.section	.text._Z20cuda_64bits_gemm_ijkPdS_S_i,"ax",@progbits
	.align	128
        .global         _Z20cuda_64bits_gemm_ijkPdS_S_i
        .type           _Z20cuda_64bits_gemm_ijkPdS_S_i,@function
        .size           _Z20cuda_64bits_gemm_ijkPdS_S_i,(.L_x_14 - _Z20cuda_64bits_gemm_ijkPdS_S_i)
        .other          _Z20cuda_64bits_gemm_ijkPdS_S_i,@"STO_CUDA_ENTRY STV_DEFAULT"
_Z20cuda_64bits_gemm_ijkPdS_S_i:
.text._Z20cuda_64bits_gemm_ijkPdS_S_i:
[----:B------:R-:W-:Y:S08]  /*0000*/  LDC R1, c[0x0][0x37c] ;  /* 0x0000df00ff017b82 */ /* 0x000ff00000000800 */
[----:B------:R-:W0:Y:S01]  /*0010*/  LDC R0, c[0x0][0x398] ;  /* 0x0000e600ff007b82 */ /* 0x000e220000000800 */
[----:B------:R-:W1:Y:S01]  /*0020*/  S2R R2, SR_TID.X ;  /* 0x0000000000027919 */ /* 0x000e620000002100 */
[----:B------:R-:W2:Y:S01]  /*0030*/  LDCU.64 UR6, c[0x0][0x358] ;  /* 0x00006b00ff0677ac */ /* 0x000ea20008000a00 */
[----:B------:R-:W-:Y:S01]  /*0040*/  CS2R R20, SRZ ;  /* 0x0000000000147805 */ /* 0x000fe2000001ff00 */
[----:B------:R-:W3:Y:S04]  /*0050*/  S2R R5, SR_TID.Y ;  /* 0x0000000000057919 */ /* 0x000ee80000002200 */
[----:B------:R-:W4:Y:S08]  /*0060*/  S2UR UR4, SR_CTAID.Y ;  /* 0x00000000000479c3 */ /* 0x000f300000002600 */
[----:B------:R-:W1:Y:S01]  /*0070*/  LDC R3, c[0x0][0x360] ;  /* 0x0000d800ff037b82 */ /* 0x000e620000000800 */
[----:B------:R-:W4:Y:S07]  /*0080*/  LDCU UR5, c[0x0][0x364] ;  /* 0x00006c80ff0577ac */ /* 0x000f2e0008000800 */
[----:B------:R-:W1:Y:S01]  /*0090*/  S2UR UR8, SR_CTAID.X ;  /* 0x00000000000879c3 */ /* 0x000e620000002500 */
[----:B0-----:R-:W-:Y:S01]  /*00a0*/  ISETP.GE.AND P0, PT, R0, 0x1, PT ;  /* 0x000000010000780c */ /* 0x001fe20003f06270 */
[----:B----4-:R-:W-:-:S06]  /*00b0*/  UIMAD UR4, UR4, UR5, URZ ;  /* 0x00000005040472a4 */ /* 0x010fcc000f8e02ff */
[----:B---3--:R-:W-:Y:S01]  /*00c0*/  IADD3 R7, PT, PT, R5, UR4, RZ ;  /* 0x0000000405077c10 */ /* 0x008fe2000fffe0ff */
[----:B-1----:R-:W-:-:S05]  /*00d0*/  IMAD R3, R3, UR8, R2 ;  /* 0x0000000803037c24 */ /* 0x002fca000f8e0202 */
[----:B--2---:R-:W-:Y:S05]  /*00e0*/  @!P0 BRA `(.L_x_3) ;  /* 0x0000000400f08947 */ /* 0x004fea0003800000 */
[C---:B------:R-:W-:Y:S01]  /*00f0*/  ISETP.GE.U32.AND P1, PT, R0.reuse, 0x8, PT ;  /* 0x000000080000780c */ /* 0x040fe20003f26070 */
[----:B------:R-:W-:Y:S01]  /*0100*/  HFMA2 R9, -RZ, RZ, 0, 0 ;  /* 0x00000000ff097431 */ /* 0x000fe200000001ff */
[----:B------:R-:W-:Y:S01]  /*0110*/  LOP3.LUT R2, R0, 0x7, RZ, 0xc0, !PT ;  /* 0x0000000700027812 */ /* 0x000fe200078ec0ff */
[----:B------:R-:W-:Y:S01]  /*0120*/  IMAD R4, R3, R0, RZ ;  /* 0x0000000003047224 */ /* 0x000fe200078e02ff */
[----:B------:R-:W-:Y:S02]  /*0130*/  CS2R R20, SRZ ;  /* 0x0000000000147805 */ /* 0x000fe4000001ff00 */
[----:B------:R-:W-:-:S07]  /*0140*/  ISETP.NE.AND P0, PT, R2, RZ, PT ;  /* 0x000000ff0200720c */ /* 0x000fce0003f05270 */
[----:B------:R-:W-:Y:S06]  /*0150*/  @!P1 BRA `(.L_x_4) ;  /* 0x0000000000ec9947 */ /* 0x000fec0003800000 */
[C---:B------:R-:W-:Y:S01]  /*0160*/  LOP3.LUT R9, R0.reuse, 0x7ffffff8, RZ, 0xc0, !PT ;  /* 0x7ffffff800097812 */ /* 0x040fe200078ec0ff */
[C---:B------:R-:W-:Y:S01]  /*0170*/  IMAD R13, R0.reuse, 0x3, R7 ;  /* 0x00000003000d7824 */ /* 0x040fe200078e0207 */
[C---:B------:R-:W-:Y:S01]  /*0180*/  IADD3 R5, PT, PT, R0.reuse, UR4, R5 ;  /* 0x0000000400057c10 */ /* 0x040fe2000fffe005 */
[C-C-:B------:R-:W-:Y:S01]  /*0190*/  IMAD R33, R0.reuse, 0x4, R7.reuse ;  /* 0x0000000400217824 */ /* 0x140fe200078e0207 */
[CC--:B------:R-:W-:Y:S01]  /*01a0*/  LEA R11, R0.reuse, R7.reuse, 0x1 ;  /* 0x00000007000b7211 */ /* 0x0c0fe200078e08ff */
[C-C-:B------:R-:W-:Y:S01]  /*01b0*/  IMAD R35, R0.reuse, 0x5, R7.reuse ;  /* 0x0000000500237824 */ /* 0x140fe200078e0207 */
[----:B------:R-:W-:Y:S01]  /*01c0*/  MOV R12, R4 ;  /* 0x00000004000c7202 */ /* 0x000fe20000000f00 */
[C-C-:B------:R-:W-:Y:S01]  /*01d0*/  IMAD R37, R0.reuse, 0x6, R7.reuse ;  /* 0x0000000600257824 */ /* 0x140fe200078e0207 */
[----:B------:R-:W-:Y:S01]  /*01e0*/  MOV R8, R7 ;  /* 0x0000000700087202 */ /* 0x000fe20000000f00 */
[----:B------:R-:W-:Y:S01]  /*01f0*/  IMAD R6, R0, 0x7, R7 ;  /* 0x0000000700067824 */ /* 0x000fe200078e0207 */
[----:B------:R-:W-:Y:S01]  /*0200*/  CS2R R20, SRZ ;  /* 0x0000000000147805 */ /* 0x000fe2000001ff00 */
[----:B------:R-:W-:-:S07]  /*0210*/  IMAD.MOV R10, RZ, RZ, -R9 ;  /* 0x000000ffff0a7224 */ /* 0x000fce00078e0a09 */
.L_x_5:
[----:B------:R-:W0:Y:S08]  /*0220*/  LDC.64 R30, c[0x0][0x388] ;  /* 0x0000e200ff1e7b82 */ /* 0x000e300000000a00 */
[----:B------:R-:W1:Y:S01]  /*0230*/  LDC.64 R14, c[0x0][0x380] ;  /* 0x0000e000ff0e7b82 */ /* 0x000e620000000a00 */
[----:B0-----:R-:W-:-:S06]  /*0240*/  IMAD.WIDE.U32 R26, R8, 0x8, R30 ;  /* 0x00000008081a7825 */ /* 0x001fcc00078e001e */
[----:B------:R-:W2:Y:S01]  /*0250*/  LDG.E.64 R26, desc[UR6][R26.64] ;  /* 0x000000061a1a7981 */ /* 0x000ea2000c1e1b00 */
[----:B-1----:R-:W-:-:S05]  /*0260*/  IMAD.WIDE R14, R12, 0x8, R14 ;  /* 0x000000080c0e7825 */ /* 0x002fca00078e020e */
[----:B------:R-:W2:Y:S01]  /*0270*/  LDG.E.64 R16, desc[UR6][R14.64] ;  /* 0x000000060e107981 */ /* 0x000ea2000c1e1b00 */
[----:B------:R-:W-:-:S03]  /*0280*/  IMAD.WIDE.U32 R22, R5, 0x8, R30 ;  /* 0x0000000805167825 */ /* 0x000fc600078e001e */
[----:B------:R-:W3:Y:S01]  /*0290*/  LDG.E.64 R24, desc[UR6][R14.64+0x8] ;  /* 0x000008060e187981 */ /* 0x000ee2000c1e1b00 */
[----:B------:R-:W-:-:S03]  /*02a0*/  IMAD.WIDE.U32 R18, R11, 0x8, R30 ;  /* 0x000000080b127825 */ /* 0x000fc600078e001e */
[----:B------:R-:W3:Y:S01]  /*02b0*/  LDG.E.64 R22, desc[UR6][R22.64] ;  /* 0x0000000616167981 */ /* 0x000ee2000c1e1b00 */
[----:B------:R-:W-:-:S03]  /*02c0*/  IMAD.WIDE.U32 R28, R13, 0x8, R30 ;  /* 0x000000080d1c7825 */ /* 0x000fc600078e001e */
[----:B------:R-:W4:Y:S04]  /*02d0*/  LDG.E.64 R18, desc[UR6][R18.64] ;  /* 0x0000000612127981 */ /* 0x000f28000c1e1b00 */
[----:B------:R-:W5:Y:S01]  /*02e0*/  LDG.E.64 R28, desc[UR6][R28.64] ;  /* 0x000000061c1c7981 */ /* 0x000f62000c1e1b00 */
[----:B--2---:R-:W-:-:S03]  /*02f0*/  DFMA R26, R16, R26, R20 ;  /* 0x0000001a101a722b */ /* 0x004fc60000000014 */
[----:B------:R-:W4:Y:S04]  /*0300*/  LDG.E.64 R20, desc[UR6][R14.64+0x10] ;  /* 0x000010060e147981 */ /* 0x000f28000c1e1b00 */
[----:B------:R-:W5:Y:S01]  /*0310*/  LDG.E.64 R16, desc[UR6][R14.64+0x18] ;  /* 0x000018060e107981 */ /* 0x000f62000c1e1b00 */
[----:B---3--:R-:W-:Y:S01]  /*0320*/  DFMA R22, R24, R22, R26 ;  /* 0x000000161816722b */ /* 0x008fe2000000001a */
[--C-:B------:R-:W-:Y:S02]  /*0330*/  IMAD.WIDE.U32 R26, R33, 0x8, R30.reuse ;  /* 0x00000008211a7825 */ /* 0x100fe400078e001e */
[----:B------:R-:W2:Y:S04]  /*0340*/  LDG.E.64 R24, desc[UR6][R14.64+0x20] ;  /* 0x000020060e187981 */ /* 0x000ea8000c1e1b00 */
[----:B------:R-:W2:Y:S01]  /*0350*/  LDG.E.64 R26, desc[UR6][R26.64] ;  /* 0x000000061a1a7981 */ /* 0x000ea2000c1e1b00 */
[----:B----4-:R-:W-:Y:S01]  /*0360*/  DFMA R18, R20, R18, R22 ;  /* 0x000000121412722b */ /* 0x010fe20000000016 */
[----:B------:R-:W-:-:S02]  /*0370*/  IMAD.WIDE.U32 R22, R35, 0x8, R30 ;  /* 0x0000000823167825 */ /* 0x000fc400078e001e */
[----:B------:R-:W3:Y:S04]  /*0380*/  LDG.E.64 R20, desc[UR6][R14.64+0x28] ;  /* 0x000028060e147981 */ /* 0x000ee8000c1e1b00 */
[----:B------:R-:W3:Y:S01]  /*0390*/  LDG.E.64 R22, desc[UR6][R22.64] ;  /* 0x0000000616167981 */ /* 0x000ee2000c1e1b00 */
[----:B-----5:R-:W-:Y:S01]  /*03a0*/  DFMA R28, R16, R28, R18 ;  /* 0x0000001c101c722b */ /* 0x020fe20000000012 */
[--C-:B------:R-:W-:Y:S02]  /*03b0*/  IMAD.WIDE.U32 R18, R37, 0x8, R30.reuse ;  /* 0x0000000825127825 */ /* 0x100fe400078e001e */
[----:B------:R-:W4:Y:S02]  /*03c0*/  LDG.E.64 R16, desc[UR6][R14.64+0x30] ;  /* 0x000030060e107981 */ /* 0x000f24000c1e1b00 */
[----:B------:R-:W-:-:S02]  /*03d0*/  IMAD.WIDE.U32 R30, R6, 0x8, R30 ;  /* 0x00000008061e7825 */ /* 0x000fc400078e001e */
[----:B------:R-:W4:Y:S04]  /*03e0*/  LDG.E.64 R18, desc[UR6][R18.64] ;  /* 0x0000000612127981 */ /* 0x000f28000c1e1b00 */
[----:B------:R-:W5:Y:S04]  /*03f0*/  LDG.E.64 R30, desc[UR6][R30.64] ;  /* 0x000000061e1e7981 */ /* 0x000f68000c1e1b00 */
[----:B------:R-:W5:Y:S01]  /*0400*/  LDG.E.64 R14, desc[UR6][R14.64+0x38] ;  /* 0x000038060e0e7981 */ /* 0x000f62000c1e1b00 */
[----:B--2---:R-:W-:Y:S01]  /*0410*/  DFMA R24, R24, R26, R28 ;  /* 0x0000001a1818722b */ /* 0x004fe2000000001c */
[----:B------:R-:W-:-:S04]  /*0420*/  IADD3 R10, PT, PT, R10, 0x8, RZ ;  /* 0x000000080a0a7810 */ /* 0x000fc80007ffe0ff */
[----:B------:R-:W-:Y:S01]  /*0430*/  ISETP.NE.AND P1, PT, R10, RZ, PT ;  /* 0x000000ff0a00720c */ /* 0x000fe20003f25270 */
[----:B------:R-:W-:Y:S01]  /*0440*/  IMAD R11, R0, 0x8, R11 ;  /* 0x00000008000b7824 */ /* 0x000fe200078e020b */
[----:B------:R-:W-:Y:S01]  /*0450*/  IADD3 R12, PT, PT, R12, 0x8, RZ ;  /* 0x000000080c0c7810 */ /* 0x000fe20007ffe0ff */
[C---:B------:R-:W-:Y:S01]  /*0460*/  IMAD R37, R0.reuse, 0x8, R37 ;  /* 0x0000000800257824 */ /* 0x040fe200078e0225 */
[C---:B------:R-:W-:Y:S02]  /*0470*/  LEA R5, R0.reuse, R5, 0x3 ;  /* 0x0000000500057211 */ /* 0x040fe400078e18ff */
[C---:B------:R-:W-:Y:S02]  /*0480*/  LEA R13, R0.reuse, R13, 0x3 ;  /* 0x0000000d000d7211 */ /* 0x040fe400078e18ff */
[C---:B------:R-:W-:Y:S02]  /*0490*/  LEA R33, R0.reuse, R33, 0x3 ;  /* 0x0000002100217211 */ /* 0x040fe400078e18ff */
[----:B------:R-:W-:-:S02]  /*04a0*/  LEA R35, R0, R35, 0x3 ;  /* 0x0000002300237211 */ /* 0x000fc400078e18ff */
[C---:B------:R-:W-:Y:S02]  /*04b0*/  LEA R6, R0.reuse, R6, 0x3 ;  /* 0x0000000600067211 */ /* 0x040fe400078e18ff */
[----:B------:R-:W-:Y:S01]  /*04c0*/  LEA R8, R0, R8, 0x3 ;  /* 0x0000000800087211 */ /* 0x000fe200078e18ff */
[----:B---3--:R-:W-:-:S08]  /*04d0*/  DFMA R20, R20, R22, R24 ;  /* 0x000000161414722b */ /* 0x008fd00000000018 */
[----:B----4-:R-:W-:-:S08]  /*04e0*/  DFMA R20, R16, R18, R20 ;  /* 0x000000121014722b */ /* 0x010fd00000000014 */
[----:B-----5:R-:W-:Y:S01]  /*04f0*/  DFMA R20, R14, R30, R20 ;  /* 0x0000001e0e14722b */ /* 0x020fe20000000014 */
[----:B------:R-:W-:Y:S10]  /*0500*/  @P1 BRA `(.L_x_5) ;  /* 0xfffffffc00441947 */ /* 0x000ff4000383ffff */
.L_x_4:
[----:B------:R-:W-:Y:S05]  /*0510*/  @!P0 BRA `(.L_x_3) ;  /* 0x0000000000e48947 */ /* 0x000fea0003800000 */
[----:B------:R-:W-:Y:S02]  /*0520*/  ISETP.GE.U32.AND P0, PT, R2, 0x4, PT ;  /* 0x000000040200780c */ /* 0x000fe40003f06070 */
[----:B------:R-:W-:-:S04]  /*0530*/  LOP3.LUT R5, R0, 0x3, RZ, 0xc0, !PT ;  /* 0x0000000300057812 */ /* 0x000fc800078ec0ff */
[----:B------:R-:W-:-:S07]  /*0540*/  ISETP.NE.AND P1, PT, R5, RZ, PT ;  /* 0x000000ff0500720c */ /* 0x000fce0003f25270 */
[----:B------:R-:W-:Y:S06]  /*0550*/  @!P0 BRA `(.L_x_6) ;  /* 0x0000000000648947 */ /* 0x000fec0003800000 */
[----:B------:R-:W0:Y:S01]  /*0560*/  LDC.64 R26, c[0x0][0x388] ;  /* 0x0000e200ff1a7b82 */ /* 0x000e220000000a00 */
[----:B------:R-:W-:Y:S01]  /*0570*/  IADD3 R11, PT, PT, R4, R9, RZ ;  /* 0x00000009040b7210 */ /* 0x000fe20007ffe0ff */
[----:B------:R-:W-:-:S06]  /*0580*/  IMAD R13, R9, R0, R7 ;  /* 0x00000000090d7224 */ /* 0x000fcc00078e0207 */
[----:B------:R-:W1:Y:S01]  /*0590*/  LDC.64 R24, c[0x0][0x380] ;  /* 0x0000e000ff187b82 */ /* 0x000e620000000a00 */
[----:B0-----:R-:W-:-:S06]  /*05a0*/  IMAD.WIDE.U32 R22, R13, 0x8, R26 ;  /* 0x000000080d167825 */ /* 0x001fcc00078e001a */
[----:B------:R-:W2:Y:S01]  /*05b0*/  LDG.E.64 R22, desc[UR6][R22.64] ;  /* 0x0000000616167981 */ /* 0x000ea2000c1e1b00 */
[----:B-1----:R-:W-:-:S04]  /*05c0*/  IMAD.WIDE R24, R11, 0x8, R24 ;  /* 0x000000080b187825 */ /* 0x002fc800078e0218 */
[----:B------:R-:W-:Y:S02]  /*05d0*/  IMAD.IADD R11, R13, 0x1, R0 ;  /* 0x000000010d0b7824 */ /* 0x000fe400078e0200 */
[----:B------:R-:W2:Y:S02]  /*05e0*/  LDG.E.64 R12, desc[UR6][R24.64] ;  /* 0x00000006180c7981 */ /* 0x000ea4000c1e1b00 */
[C-C-:B------:R-:W-:Y:S01]  /*05f0*/  IMAD.WIDE.U32 R18, R11.reuse, 0x8, R26.reuse ;  /* 0x000000080b127825 */ /* 0x140fe200078e001a */
[-C--:B------:R-:W-:Y:S02]  /*0600*/  IADD3 R15, PT, PT, R11, R0.reuse, RZ ;  /* 0x000000000b0f7210 */ /* 0x080fe40007ffe0ff */
[----:B------:R-:W3:Y:S04]  /*0610*/  LDG.E.64 R10, desc[UR6][R24.64+0x8] ;  /* 0x00000806180a7981 */ /* 0x000ee8000c1e1b00 */
[----:B------:R-:W3:Y:S01]  /*0620*/  LDG.E.64 R18, desc[UR6][R18.64] ;  /* 0x0000000612127981 */ /* 0x000ee2000c1e1b00 */
[C---:B------:R-:W-:Y:S01]  /*0630*/  IMAD.WIDE.U32 R16, R15.reuse, 0x8, R26 ;  /* 0x000000080f107825 */ /* 0x040fe200078e001a */
[----:B------:R-:W-:-:S02]  /*0640*/  IADD3 R29, PT, PT, R15, R0, RZ ;  /* 0x000000000f1d7210 */ /* 0x000fc40007ffe0ff */
[----:B------:R-:W4:Y:S04]  /*0650*/  LDG.E.64 R14, desc[UR6][R24.64+0x10] ;  /* 0x00001006180e7981 */ /* 0x000f28000c1e1b00 */
[----:B------:R-:W4:Y:S01]  /*0660*/  LDG.E.64 R16, desc[UR6][R16.64] ;  /* 0x0000000610107981 */ /* 0x000f22000c1e1b00 */
[----:B------:R-:W-:-:S03]  /*0670*/  IMAD.WIDE.U32 R28, R29, 0x8, R26 ;  /* 0x000000081d1c7825 */ /* 0x000fc600078e001a */
[----:B------:R-:W5:Y:S04]  /*0680*/  LDG.E.64 R26, desc[UR6][R24.64+0x18] ;  /* 0x00001806181a7981 */ /* 0x000f68000c1e1b00 */
[----:B------:R-:W5:Y:S01]  /*0690*/  LDG.E.64 R28, desc[UR6][R28.64] ;  /* 0x000000061c1c7981 */ /* 0x000f62000c1e1b00 */
[----:B------:R-:W-:Y:S01]  /*06a0*/  IADD3 R9, PT, PT, R9, 0x4, RZ ;  /* 0x0000000409097810 */ /* 0x000fe20007ffe0ff */
[----:B--2---:R-:W-:-:S08]  /*06b0*/  DFMA R12, R12, R22, R20 ;  /* 0x000000160c0c722b */ /* 0x004fd00000000014 */
[----:B---3--:R-:W-:-:S08]  /*06c0*/  DFMA R10, R10, R18, R12 ;  /* 0x000000120a0a722b */ /* 0x008fd0000000000c */
[----:B----4-:R-:W-:-:S08]  /*06d0*/  DFMA R10, R14, R16, R10 ;  /* 0x000000100e0a722b */ /* 0x010fd0000000000a */
[----:B-----5:R-:W-:-:S11]  /*06e0*/  DFMA R20, R26, R28, R10 ;  /* 0x0000001c1a14722b */ /* 0x020fd6000000000a */
.L_x_6:
[----:B------:R-:W-:Y:S05]  /*06f0*/  @!P1 BRA `(.L_x_3) ;  /* 0x00000000006c9947 */ /* 0x000fea0003800000 */
[----:B------:R-:W0:Y:S01]  /*0700*/  LDC.64 R18, c[0x0][0x388] ;  /* 0x0000e200ff127b82 */ /* 0x000e220000000a00 */
[----:B------:R-:W-:Y:S02]  /*0710*/  ISETP.NE.AND P0, PT, R5, 0x1, PT ;  /* 0x000000010500780c */ /* 0x000fe40003f05270 */
[----:B------:R-:W-:-:S04]  /*0720*/  LOP3.LUT R2, R0, 0x1, RZ, 0xc0, !PT ;  /* 0x0000000100027812 */ /* 0x000fc800078ec0ff */
[----:B------:R-:W-:Y:S01]  /*0730*/  ISETP.NE.U32.AND P1, PT, R2, 0x1, PT ;  /* 0x000000010200780c */ /* 0x000fe20003f25070 */
[----:B------:R-:W1:Y:S06]  /*0740*/  LDC.64 R10, c[0x0][0x380] ;  /* 0x0000e000ff0a7b82 */ /* 0x000e6c0000000a00 */
[----:B------:R-:W-:Y:S02]  /*0750*/  @P0 IMAD R5, R9, R0, R7 ;  /* 0x0000000009050224 */ /* 0x000fe400078e0207 */
[----:B------:R-:W2:Y:S01]  /*0760*/  LDC.64 R16, c[0x0][0x380] ;  /* 0x0000e000ff107b82 */ /* 0x000ea20000000a00 */
[----:B------:R-:W-:-:S07]  /*0770*/  @P0 IMAD.IADD R23, R4, 0x1, R9 ;  /* 0x0000000104170824 */ /* 0x000fce00078e0209 */
[----:B------:R-:W3:Y:S01]  /*0780*/  LDC.64 R14, c[0x0][0x388] ;  /* 0x0000e200ff0e7b82 */ /* 0x000ee20000000a00 */
[C---:B0-----:R-:W-:Y:S01]  /*0790*/  @P0 IMAD.WIDE.U32 R24, R5.reuse, 0x8, R18 ;  /* 0x0000000805180825 */ /* 0x041fe200078e0012 */
[----:B------:R-:W-:-:S03]  /*07a0*/  @P0 IADD3 R5, PT, PT, R5, R0, RZ ;  /* 0x0000000005050210 */ /* 0x000fc60007ffe0ff */
[----:B-1----:R-:W-:Y:S01]  /*07b0*/  @P0 IMAD.WIDE R22, R23, 0x8, R10 ;  /* 0x0000000817160825 */ /* 0x002fe200078e020a */
[----:B------:R-:W-:Y:S01]  /*07c0*/  @P0 IADD3 R9, PT, PT, R9, 0x2, RZ ;  /* 0x0000000209090810 */ /* 0x000fe20007ffe0ff */
[----:B------:R-:W4:Y:S02]  /*07d0*/  @P0 LDG.E.64 R10, desc[UR6][R24.64] ;  /* 0x00000006180a0981 */ /* 0x000f24000c1e1b00 */
[----:B------:R-:W-:Y:S02]  /*07e0*/  @P0 IMAD.WIDE.U32 R18, R5, 0x8, R18 ;  /* 0x0000000805120825 */ /* 0x000fe400078e0012 */
[----:B------:R-:W4:Y:S01]  /*07f0*/  @P0 LDG.E.64 R12, desc[UR6][R22.64] ;  /* 0x00000006160c0981 */ /* 0x000f22000c1e1b00 */
[----:B------:R-:W-:Y:S01]  /*0800*/  @!P1 IADD3 R27, PT, PT, R4, R9, RZ ;  /* 0x00000009041b9210 */ /* 0x000fe20007ffe0ff */
[----:B------:R-:W-:Y:S02]  /*0810*/  @!P1 IMAD R9, R9, R0, R7 ;  /* 0x0000000009099224 */ /* 0x000fe400078e0207 */
[----:B------:R-:W5:Y:S02]  /*0820*/  @P0 LDG.E.64 R4, desc[UR6][R22.64+0x8] ;  /* 0x0000080616040981 */ /* 0x000f64000c1e1b00 */
[----:B--2---:R-:W-:-:S02]  /*0830*/  @!P1 IMAD.WIDE R16, R27, 0x8, R16 ;  /* 0x000000081b109825 */ /* 0x004fc400078e0210 */
[----:B------:R-:W5:Y:S02]  /*0840*/  @P0 LDG.E.64 R18, desc[UR6][R18.64] ;  /* 0x0000000612120981 */ /* 0x000f64000c1e1b00 */
[----:B---3--:R-:W-:Y:S02]  /*0850*/  @!P1 IMAD.WIDE.U32 R14, R9, 0x8, R14 ;  /* 0x00000008090e9825 */ /* 0x008fe400078e000e */
[----:B------:R-:W2:Y:S04]  /*0860*/  @!P1 LDG.E.64 R16, desc[UR6][R16.64] ;  /* 0x0000000610109981 */ /* 0x000ea8000c1e1b00 */
[----:B------:R-:W2:Y:S01]  /*0870*/  @!P1 LDG.E.64 R14, desc[UR6][R14.64] ;  /* 0x000000060e0e9981 */ /* 0x000ea2000c1e1b00 */
[----:B----4-:R-:W-:-:S08]  /*0880*/  @P0 DFMA R10, R12, R10, R20 ;  /* 0x0000000a0c0a022b */ /* 0x010fd00000000014 */
[----:B-----5:R-:W-:-:S08]  /*0890*/  @P0 DFMA R20, R4, R18, R10 ;  /* 0x000000120414022b */ /* 0x020fd0000000000a */
[----:B--2---:R-:W-:-:S11]  /*08a0*/  @!P1 DFMA R20, R16, R14, R20 ;  /* 0x0000000e1014922b */ /* 0x004fd60000000014 */
.L_x_3:
[----:B------:R-:W0:Y:S01]  /*08b0*/  LDC.64 R4, c[0x0][0x390] ;  /* 0x0000e400ff047b82 */ /* 0x000e220000000a00 */
[----:B------:R-:W-:-:S04]  /*08c0*/  IMAD R3, R3, R0, R7 ;  /* 0x0000000003037224 */ /* 0x000fc800078e0207 */
[----:B0-----:R-:W-:-:S05]  /*08d0*/  IMAD.WIDE R2, R3, 0x8, R4 ;  /* 0x0000000803027825 */ /* 0x001fca00078e0204 */
[----:B------:R-:W-:Y:S01]  /*08e0*/  STG.E.64 desc[UR6][R2.64], R20 ;  /* 0x0000001402007986 */ /* 0x000fe2000c101b06 */
[----:B------:R-:W-:Y:S05]  /*08f0*/  EXIT ;  /* 0x000000000000794d */ /* 0x000fea0003800000 */
.L_x_7:
        /* <DEDUP_REMOVED lines=16> */
.L_x_14:


//--------------------- .text._Z20cuda_64bits_gemm_jikPdS_S_i --------------------------
	.section	.text._Z20cuda_64bits_gemm_jikPdS_S_i,"ax",@progbits
	.align	128
        .global         _Z20cuda_64bits_gemm_jikPdS_S_i
        .type           _Z20cuda_64bits_gemm_jikPdS_S_i,@function
        .size           _Z20cuda_64bits_gemm_jikPdS_S_i,(.L_x_15 - _Z20cuda_64bits_gemm_jikPdS_S_i)
        .other          _Z20cuda_64bits_gemm_jikPdS_S_i,@"STO_CUDA_ENTRY STV_DEFAULT"
_Z20cuda_64bits_gemm_jikPdS_S_i:
.text._Z20cuda_64bits_gemm_jikPdS_S_i:
[----:B------:R-:W-:Y:S01]  /*0000*/  LDC R1, c[0x0][0x37c] ;  /* 0x0000df00ff017b82 */ /* 0x000fe20000000800 */
[----:B------:R-:W0:Y:S01]  /*0010*/  S2R R3, SR_TID.X ;  /* 0x0000000000037919 */ /* 0x000e220000002100 */
[----:B------:R-:W1:Y:S06]  /*0020*/  LDCU UR18, c[0x0][0x398] ;  /* 0x00007300ff1277ac */ /* 0x000e6c0008000800 */
[----:B------:R-:W0:Y:S01]  /*0030*/  LDC R0, c[0x0][0x360] ;  /* 0x0000d800ff007b82 */ /* 0x000e220000000800 */
[----:B------:R-:W-:Y:S01]  /*0040*/  CS2R R12, SRZ ;  /* 0x00000000000c7805 */ /* 0x000fe2000001ff00 */
[----:B------:R-:W2:Y:S01]  /*0050*/  S2R R2, SR_TID.Y ;  /* 0x0000000000027919 */ /* 0x000ea20000002200 */
[----:B------:R-:W3:Y:S05]  /*0060*/  LDCU.64 UR16, c[0x0][0x358] ;  /* 0x00006b00ff1077ac */ /* 0x000eea0008000a00 */
[----:B------:R-:W0:Y:S08]  /*0070*/  S2UR UR4, SR_CTAID.X ;  /* 0x00000000000479c3 */ /* 0x000e300000002500 */
[----:B------:R-:W2:Y:S01]  /*0080*/  S2UR UR5, SR_CTAID.Y ;  /* 0x00000000000579c3 */ /* 0x000ea20000002600 */
[----:B-1----:R-:W-:-:S07]  /*0090*/  UISETP.GE.AND UP0, UPT, UR18, 0x1, UPT ;  /* 0x000000011200788c */ /* 0x002fce000bf06270 */
[----:B------:R-:W2:Y:S01]  /*00a0*/  LDC R19, c[0x0][0x364] ;  /* 0x0000d900ff137b82 */ /* 0x000ea20000000800 */
[----:B0-----:R-:W-:Y:S02]  /*00b0*/  IMAD R0, R0, UR4, R3 ;  /* 0x0000000400007c24 */ /* 0x001fe4000f8e0203 */
[----:B--2---:R-:W-:Y:S01]  /*00c0*/  IMAD R19, R19, UR5, R2 ;  /* 0x0000000513137c24 */ /* 0x004fe2000f8e0202 */
[----:B---3--:R-:W-:Y:S06]  /*00d0*/  BRA.U !UP0, `(.L_x_8) ;  /* 0x0000000908687547 */ /* 0x008fec000b800000 */
[----:B------:R-:W-:Y:S02]  /*00e0*/  UISETP.GE.U32.AND UP0, UPT, UR18, 0x8, UPT ;  /* 0x000000081200788c */ /* 0x000fe4000bf06070 */
[----:B------:R-:W-:Y:S01]  /*00f0*/  IMAD R5, R19, UR18, RZ ;  /* 0x0000001213057c24 */ /* 0x000fe2000f8e02ff */
[----:B------:R-:W-:Y:S01]  /*0100*/  CS2R R12, SRZ ;  /* 0x00000000000c7805 */ /* 0x000fe2000001ff00 */
[----:B------:R-:W-:-:S05]  /*0110*/  UMOV UR4, URZ ;  /* 0x000000ff00047c82 */ /* 0x000fca0008000000 */
[----:B------:R-:W-:Y:S05]  /*0120*/  BRA.U !UP0, `(.L_x_9) ;  /* 0x00000005080c7547 */ /* 0x000fea000b800000 */
[----:B------:R-:W0:Y:S01]  /*0130*/  LDCU.128 UR20, c[0x0][0x380] ;  /* 0x00007000ff1477ac */ /* 0x000e220008000c00 */
[----:B------:R-:W-:Y:S02]  /*0140*/  MOV R18, R0 ;  /* 0x0000000000127202 */ /* 0x000fe40000000f00 */
[----:B------:R-:W-:Y:S01]  /*0150*/  CS2R R12, SRZ ;  /* 0x00000000000c7805 */ /* 0x000fe2000001ff00 */
[----:B------:R-:W-:-:S04]  /*0160*/  ULOP3.LUT UR4, UR18, 0x7ffffff8, URZ, 0xc0, !UPT ;  /* 0x7ffffff812047892 */ /* 0x000fc8000f8ec0ff */
[----:B------:R-:W-:Y:S01]  /*0170*/  UIADD3 UR4, UPT, UPT, -UR4, URZ, URZ ;  /* 0x000000ff04047290 */ /* 0x000fe2000fffe1ff */
[----:B0-----:R-:W-:Y:S01]  /*0180*/  MOV R2, UR20 ;  /* 0x0000001400027c02 */ /* 0x001fe20008000f00 */
[----:B------:R-:W-:Y:S01]  /*0190*/  UIMAD.WIDE.U32 UR6, UR18, 0x10, UR22 ;  /* 0x00000010120678a5 */ /* 0x000fe2000f8e0016 */
[----:B------:R-:W-:Y:S01]  /*01a0*/  MOV R3, UR21 ;  /* 0x0000001500037c02 */ /* 0x000fe20008000f00 */
[----:B------:R-:W-:Y:S02]  /*01b0*/  UIMAD.WIDE.U32 UR8, UR18, 0x18, UR22 ;  /* 0x00000018120878a5 */ /* 0x000fe4000f8e0016 */
[----:B------:R-:W-:Y:S01]  /*01c0*/  UIMAD.WIDE.U32 UR10, UR18, 0x20, UR22 ;  /* 0x00000020120a78a5 */ /* 0x000fe2000f8e0016 */
[----:B------:R-:W-:Y:S01]  /*01d0*/  IMAD.WIDE.U32 R2, R5, 0x8, R2 ;  /* 0x0000000805027825 */ /* 0x000fe200078e0002 */
[----:B------:R-:W-:Y:S02]  /*01e0*/  UIMAD.WIDE.U32 UR12, UR18, 0x30, UR22 ;  /* 0x00000030120c78a5 */ /* 0x000fe4000f8e0016 */
[----:B------:R-:W-:Y:S01]  /*01f0*/  UIMAD.WIDE.U32 UR14, UR18, 0x38, UR22 ;  /* 0x00000038120e78a5 */ /* 0x000fe2000f8e0016 */
[----:B------:R-:W-:-:S05]  /*0200*/  IADD3 R8, P0, PT, R2, 0x20, RZ ;  /* 0x0000002002087810 */ /* 0x000fca0007f1e0ff */
[----:B------:R-:W-:-:S08]  /*0210*/  IMAD.X R9, RZ, RZ, R3, P0 ;  /* 0x000000ffff097224 */ /* 0x000fd000000e0603 */
.L_x_10:
[----:B------:R-:W-:Y:S01]  /*0220*/  HFMA2 R17, -RZ, RZ, 0, 4.76837158203125e-07 ;  /* 0x00000008ff117431 */ /* 0x000fe200000001ff */
[----:B------:R-:W-:Y:S01]  /*0230*/  UIMAD.WIDE.U32 UR20, UR18, 0x8, UR22 ;  /* 0x00000008121478a5 */ /* 0x000fe2000f8e0016 */
[----:B------:R-:W-:Y:S01]  /*0240*/  IMAD.MOV.U32 R2, RZ, RZ, R8 ;  /* 0x000000ffff027224 */ /* 0x000fe200078e0008 */
[----:B------:R-:W-:Y:S02]  /*0250*/  MOV R3, R9 ;  /* 0x0000000900037202 */ /* 0x000fe40000000f00 */
[----:B------:R-:W-:-:S03]  /*0260*/  IMAD.WIDE R16, R18, R17, UR22 ;  /* 0x0000001612107e25 */ /* 0x000fc6000f8e0211 */
[----:B------:R-:W2:Y:S01]  /*0270*/  LDG.E.64 R14, desc[UR16][R2.64+-0x20] ;  /* 0xffffe010020e7981 */ /* 0x000ea2000c1e1b00 */
[----:B------:R-:W-:Y:S01]  /*0280*/  MOV R20, UR20 ;  /* 0x0000001400147c02 */ /* 0x000fe20008000f00 */
[----:B------:R-:W-:Y:S02]  /*0290*/  IMAD.U32 R21, RZ, RZ, UR21 ;  /* 0x00000015ff157e24 */ /* 0x000fe4000f8e00ff */
[----:B------:R-:W2:Y:S01]  /*02a0*/  LDG.E.64 R24, desc[UR16][R16.64] ;  /* 0x0000001010187981 */ /* 0x000ea2000c1e1b00 */
[----:B------:R-:W-:Y:S02]  /*02b0*/  HFMA2 R7, -RZ, RZ, 0, 4.76837158203125e-07 ;  /* 0x00000008ff077431 */ /* 0x000fe400000001ff */
[----:B------:R-:W-:Y:S01]  /*02c0*/  IMAD.WIDE R20, R18, 0x8, R20 ;  /* 0x0000000812147825 */ /* 0x000fe200078e0214 */
[----:B------:R-:W3:Y:S01]  /*02d0*/  LDG.E.64 R22, desc[UR16][R2.64+-0x18] ;  /* 0xffffe81002167981 */ /* 0x000ee2000c1e1b00 */
[----:B------:R-:W-:-:S03]  /*02e0*/  MOV R9, 0x8 ;  /* 0x0000000800097802 */ /* 0x000fc60000000f00 */
[----:B------:R-:W4:Y:S04]  /*02f0*/  LDG.E.64 R4, desc[UR16][R2.64+-0x10] ;  /* 0xfffff01002047981 */ /* 0x000f28000c1e1b00 */
[----:B------:R-:W3:Y:S01]  /*0300*/  LDG.E.64 R20, desc[UR16][R20.64] ;  /* 0x0000001014147981 */ /* 0x000ee2000c1e1b00 */
[----:B------:R-:W-:-:S03]  /*0310*/  IMAD.WIDE R6, R18, R7, UR6 ;  /* 0x0000000612067e25 */ /* 0x000fc6000f8e0207 */
[----:B------:R-:W5:Y:S04]  /*0320*/  LDG.E.64 R10, desc[UR16][R2.64+-0x8] ;  /* 0xfffff810020a7981 */ /* 0x000f68000c1e1b00 */
[----:B------:R-:W4:Y:S01]  /*0330*/  LDG.E.64 R6, desc[UR16][R6.64] ;  /* 0x0000001006067981 */ /* 0x000f22000c1e1b00 */
[----:B------:R-:W-:-:S06]  /*0340*/  IMAD.WIDE R8, R18, R9, UR8 ;  /* 0x0000000812087e25 */ /* 0x000fcc000f8e0209 */
[----:B------:R-:W5:Y:S01]  /*0350*/  LDG.E.64 R8, desc[UR16][R8.64] ;  /* 0x0000001008087981 */ /* 0x000f62000c1e1b00 */
[----:B------:R-:W-:Y:S01]  /*0360*/  IMAD.MOV.U32 R27, RZ, RZ, 0x8 ;  /* 0x00000008ff1b7424 */ /* 0x000fe200078e00ff */
[----:B--2---:R-:W-:-:S03]  /*0370*/  DFMA R24, R14, R24, R12 ;  /* 0x000000180e18722b */ /* 0x004fc6000000000c */
[C---:B------:R-:W-:Y:S01]  /*0380*/  IMAD.WIDE R12, R18.reuse, R27, UR10 ;  /* 0x0000000a120c7e25 */ /* 0x040fe2000f8e021b */
[----:B------:R-:W-:Y:S01]  /*0390*/  MOV R27, UR18 ;  /* 0x00000012001b7c02 */ /* 0x000fe20008000f00 */
[----:B------:R-:W2:Y:S04]  /*03a0*/  LDG.E.64 R14, desc[UR16][R2.64] ;  /* 0x00000010020e7981 */ /* 0x000ea8000c1e1b00 */
[----:B------:R-:W2:Y:S01]  /*03b0*/  LDG.E.64 R12, desc[UR16][R12.64] ;  /* 0x000000100c0c7981 */ /* 0x000ea2000c1e1b00 */
[----:B------:R-:W-:Y:S01]  /*03c0*/  IMAD.WIDE.U32 R16, R27, 0x28, R16 ;  /* 0x000000281b107825 */ /* 0x000fe200078e0010 */
[----:B---3--:R-:W-:Y:S01]  /*03d0*/  DFMA R22, R22, R20, R24 ;  /* 0x000000141616722b */ /* 0x008fe20000000018 */
[----:B------:R-:W-:Y:S01]  /*03e0*/  MOV R25, 0x8 ;  /* 0x0000000800197802 */ /* 0x000fe20000000f00 */
[----:B------:R-:W3:Y:S04]  /*03f0*/  LDG.E.64 R20, desc[UR16][R2.64+0x8] ;  /* 0x0000081002147981 */ /* 0x000ee8000c1e1b00 */
[----:B------:R-:W3:Y:S01]  /*0400*/  LDG.E.64 R16, desc[UR16][R16.64] ;  /* 0x0000001010107981 */ /* 0x000ee2000c1e1b00 */
[----:B------:R-:W-:Y:S01]  /*0410*/  IMAD.WIDE R24, R18, R25, UR12 ;  /* 0x0000000c12187e25 */ /* 0x000fe2000f8e0219 */
[----:B----4-:R-:W-:-:S02]  /*0420*/  DFMA R6, R4, R6, R22 ;  /* 0x000000060406722b */ /* 0x010fc40000000016 */
[----:B------:R-:W4:Y:S01]  /*0430*/  LDG.E.64 R4, desc[UR16][R2.64+0x10] ;  /* 0x0000101002047981 */ /* 0x000f22000c1e1b00 */
[----:B------:R-:W-:-:S03]  /*0440*/  IMAD.MOV.U32 R23, RZ, RZ, 0x8 ;  /* 0x00000008ff177424 */ /* 0x000fc600078e00ff */
[----:B------:R-:W4:Y:S01]  /*0450*/  LDG.E.64 R24, desc[UR16][R24.64] ;  /* 0x0000001018187981 */ /* 0x000f22000c1e1b00 */
[----:B------:R-:W-:Y:S01]  /*0460*/  IMAD.WIDE R22, R18, R23, UR14 ;  /* 0x0000000e12167e25 */ /* 0x000fe2000f8e0217 */
[----:B-----5:R-:W-:Y:S02]  /*0470*/  DFMA R8, R10, R8, R6 ;  /* 0x000000080a08722b */ /* 0x020fe40000000006 */
[----:B------:R-:W5:Y:S04]  /*0480*/  LDG.E.64 R6, desc[UR16][R2.64+0x18] ;  /* 0x0000181002067981 */ /* 0x000f68000c1e1b00 */
[----:B------:R-:W5:Y:S01]  /*0490*/  LDG.E.64 R22, desc[UR16][R22.64] ;  /* 0x0000001016167981 */ /* 0x000f62000c1e1b00 */
[----:B------:R-:W-:-:S04]  /*04a0*/  UIADD3 UR4, UPT, UPT, UR4, 0x8, URZ ;  /* 0x0000000804047890 */ /* 0x000fc8000fffe0ff */
[----:B------:R-:W-:Y:S01]  /*04b0*/  UISETP.NE.AND UP0, UPT, UR4, URZ, UPT ;  /* 0x000000ff0400728c */ /* 0x000fe2000bf05270 */
[----:B--2---:R-:W-:-:S08]  /*04c0*/  DFMA R8, R14, R12, R8 ;  /* 0x0000000c0e08722b */ /* 0x004fd00000000008 */
[----:B---3--:R-:W-:-:S08]  /*04d0*/  DFMA R8, R20, R16, R8 ;  /* 0x000000101408722b */ /* 0x008fd00000000008 */
[----:B----4-:R-:W-:Y:S01]  /*04e0*/  DFMA R4, R4, R24, R8 ;  /* 0x000000180404722b */ /* 0x010fe20000000008 */
[----:B------:R-:W-:-:S07]  /*04f0*/  IADD3 R8, P0, PT, R2, 0x40, RZ ;  /* 0x0000004002087810 */ /* 0x000fce0007f1e0ff */
[----:B-----5:R-:W-:Y:S01]  /*0500*/  DFMA R12, R6, R22, R4 ;  /* 0x00000016060c722b */ /* 0x020fe20000000004 */
[----:B------:R-:W-:Y:S02]  /*0510*/  MOV R5, UR18 ;  /* 0x0000001200057c02 */ /* 0x000fe40008000f00 */
[----:B------:R-:W-:-:S03]  /*0520*/  IADD3.X R9, PT, PT, RZ, R3, RZ, P0, !PT ;  /* 0x00000003ff097210 */ /* 0x000fc600007fe4ff */
[----:B------:R-:W-:Y:S01]  /*0530*/  IMAD R18, R5, 0x8, R18 ;  /* 0x0000000805127824 */ /* 0x000fe200078e0212 */
[----:B------:R-:W-:Y:S06]  /*0540*/  BRA.U UP0, `(.L_x_10) ;  /* 0xfffffffd00347547 */ /* 0x000fec000b83ffff */
[----:B------:R-:W-:-:S12]  /*0550*/  ULOP3.LUT UR4, UR18, 0x7ffffff8, URZ, 0xc0, !UPT ;  /* 0x7ffffff812047892 */ /* 0x000fd8000f8ec0ff */
.L_x_9:
[----:B------:R-:W-:-:S04]  /*0560*/  ULOP3.LUT UR6, UR18, 0x7, URZ, 0xc0, !UPT ;  /* 0x0000000712067892 */ /* 0x000fc8000f8ec0ff */
[----:B------:R-:W-:-:S09]  /*0570*/  UISETP.NE.AND UP0, UPT, UR6, URZ, UPT ;  /* 0x000000ff0600728c */ /* 0x000fd2000bf05270 */
[----:B------:R-:W-:Y:S05]  /*0580*/  BRA.U !UP0, `(.L_x_8) ;  /* 0x00000005083c7547 */ /* 0x000fea000b800000 */
[----:B------:R-:W-:Y:S01]  /*0590*/  UISETP.GE.U32.AND UP0, UPT, UR6, 0x4, UPT ;  /* 0x000000040600788c */ /* 0x000fe2000bf06070 */
[----:B------:R-:W-:Y:S01]  /*05a0*/  IMAD R2, R19, UR18, RZ ;  /* 0x0000001213027c24 */ /* 0x000fe2000f8e02ff */
[----:B------:R-:W-:-:S04]  /*05b0*/  ULOP3.LUT UR5, UR18, 0x3, URZ, 0xc0, !UPT ;  /* 0x0000000312057892 */ /* 0x000fc8000f8ec0ff */
[----:B------:R-:W-:-:S03]  /*05c0*/  UISETP.NE.AND UP1, UPT, UR5, URZ, UPT ;  /* 0x000000ff0500728c */ /* 0x000fc6000bf25270 */
[----:B------:R-:W-:Y:S08]  /*05d0*/  BRA.U !UP0, `(.L_x_11) ;  /* 0x00000001087c7547 */ /* 0x000ff0000b800000 */
[----:B------:R-:W0:Y:S01]  /*05e0*/  LDC.64 R6, c[0x0][0x380] ;  /* 0x0000e000ff067b82 */ /* 0x000e220000000a00 */
[----:B------:R-:W1:Y:S01]  /*05f0*/  LDCU.64 UR6, c[0x0][0x380] ;  /* 0x00007000ff0677ac */ /* 0x000e620008000a00 */
[----:B------:R-:W-:Y:S02]  /*0600*/  MOV R5, UR4 ;  /* 0x0000000400057c02 */ /* 0x000fe40008000f00 */
[C---:B------:R-:W-:Y:S02]  /*0610*/  IADD3 R3, PT, PT, R2.reuse, UR4, RZ ;  /* 0x0000000402037c10 */ /* 0x040fe4000fffe0ff */
[----:B------:R-:W-:Y:S01]  /*0620*/  IADD3 R8, P0, PT, R2, UR4, RZ ;  /* 0x0000000402087c10 */ /* 0x000fe2000ff1e0ff */
[----:B------:R-:W-:Y:S01]  /*0630*/  IMAD R5, R5, UR18, R0 ;  /* 0x0000001205057c24 */ /* 0x000fe2000f8e0200 */
[----:B------:R-:W2:Y:S01]  /*0640*/  LDC.64 R22, c[0x0][0x388] ;  /* 0x0000e200ff167b82 */ /* 0x000ea20000000a00 */
[----:B------:R-:W-:Y:S02]  /*0650*/  MOV R27, UR18 ;  /* 0x00000012001b7c02 */ /* 0x000fe40008000f00 */
[----:B------:R-:W-:Y:S01]  /*0660*/  MOV R29, UR18 ;  /* 0x00000012001d7c02 */ /* 0x000fe20008000f00 */
[----:B0-----:R-:W-:-:S04]  /*0670*/  IMAD.WIDE.U32 R6, R3, 0x8, R6 ;  /* 0x0000000803067825 */ /* 0x001fc800078e0006 */
[----:B------:R-:W-:Y:S01]  /*0680*/  IMAD.X R3, RZ, RZ, RZ, P0 ;  /* 0x000000ffff037224 */ /* 0x000fe200000e06ff */
[C---:B-1----:R-:W-:Y:S01]  /*0690*/  LEA R20, P0, R8.reuse, UR6, 0x3 ;  /* 0x0000000608147c11 */ /* 0x042fe2000f8018ff */
[----:B------:R-:W3:Y:S01]  /*06a0*/  LDG.E.64 R6, desc[UR16][R6.64] ;  /* 0x0000001006067981 */ /* 0x000ee2000c1e1b00 */
[----:B--2---:R-:W-:Y:S02]  /*06b0*/  IMAD.WIDE R22, R5, 0x8, R22 ;  /* 0x0000000805167825 */ /* 0x004fe400078e0216 */
[----:B------:R-:W-:-:S03]  /*06c0*/  LEA.HI.X R21, R8, UR7, R3, 0x3, P0 ;  /* 0x0000000708157c11 */ /* 0x000fc600080f1c03 */
[----:B------:R-:W3:Y:S01]  /*06d0*/  LDG.E.64 R4, desc[UR16][R22.64] ;  /* 0x0000001016047981 */ /* 0x000ee2000c1e1b00 */
[----:B------:R-:W-:-:S03]  /*06e0*/  IMAD.WIDE.U32 R26, R27, 0x8, R22 ;  /* 0x000000081b1a7825 */ /* 0x000fc600078e0016 */
[----:B------:R-:W2:Y:S04]  /*06f0*/  LDG.E.64 R8, desc[UR16][R20.64+0x8] ;  /* 0x0000081014087981 */ /* 0x000ea8000c1e1b00 */
[----:B------:R-:W2:Y:S01]  /*0700*/  LDG.E.64 R10, desc[UR16][R26.64] ;  /* 0x000000101a0a7981 */ /* 0x000ea2000c1e1b00 */
[----:B------:R-:W-:-:S03]  /*0710*/  IMAD.WIDE.U32 R28, R29, 0x8, R26 ;  /* 0x000000081d1c7825 */ /* 0x000fc600078e001a */
[----:B------:R-:W4:Y:S01]  /*0720*/  LDG.E.64 R14, desc[UR16][R20.64+0x10] ;  /* 0x00001010140e7981 */ /* 0x000f22000c1e1b00 */
[----:B------:R-:W-:-:S03]  /*0730*/  IMAD.U32 R25, RZ, RZ, UR18 ;  /* 0x00000012ff197e24 */ /* 0x000fc6000f8e00ff */
[----:B------:R-:W4:Y:S01]  /*0740*/  LDG.E.64 R16, desc[UR16][R28.64] ;  /* 0x000000101c107981 */ /* 0x000f22000c1e1b00 */
[----:B------:R-:W-:-:S03]  /*0750*/  IMAD.WIDE.U32 R24, R25, 0x8, R28 ;  /* 0x0000000819187825 */ /* 0x000fc600078e001c */
[----:B------:R-:W5:Y:S04]  /*0760*/  LDG.E.64 R22, desc[UR16][R20.64+0x18] ;  /* 0x0000181014167981 */ /* 0x000f68000c1e1b00 */
[----:B------:R-:W5:Y:S01]  /*0770*/  LDG.E.64 R24, desc[UR16][R24.64] ;  /* 0x0000001018187981 */ /* 0x000f62000c1e1b00 */
[----:B------:R-:W-:Y:S01]  /*0780*/  UIADD3 UR4, UPT, UPT, UR4, 0x4, URZ ;  /* 0x0000000404047890 */ /* 0x000fe2000fffe0ff */
[----:B---3--:R-:W-:-:S08]  /*0790*/  DFMA R4, R6, R4, R12 ;  /* 0x000000040604722b */ /* 0x008fd0000000000c */
[----:B--2---:R-:W-:-:S08]  /*07a0*/  DFMA R4, R8, R10, R4 ;  /* 0x0000000a0804722b */ /* 0x004fd00000000004 */
[----:B----4-:R-:W-:-:S08]  /*07b0*/  DFMA R4, R14, R16, R4 ;  /* 0x000000100e04722b */ /* 0x010fd00000000004 */
[----:B-----5:R-:W-:-:S11]  /*07c0*/  DFMA R12, R22, R24, R4 ;  /* 0x00000018160c722b */ /* 0x020fd60000000004 */
.L_x_11:
[----:B------:R-:W-:Y:S05]  /*07d0*/  BRA.U !UP1, `(.L_x_8) ;  /* 0x0000000109a87547 */ /* 0x000fea000b800000 */
[----:B------:R-:W-:Y:S01]  /*07e0*/  UISETP.NE.AND UP0, UPT, UR5, 0x1, UPT ;  /* 0x000000010500788c */ /* 0x000fe2000bf05270 */
[----:B------:R-:W-:Y:S01]  /*07f0*/  MOV R9, UR4 ;  /* 0x0000000400097c02 */ /* 0x000fe20008000f00 */
[----:B------:R-:W-:Y:S02]  /*0800*/  ULOP3.LUT UR5, UR18, 0x1, URZ, 0xc0, !UPT ;  /* 0x0000000112057892 */ /* 0x000fe4000f8ec0ff */
[----:B------:R-:W-:Y:S02]  /*0810*/  MOV R17, UR18 ;  /* 0x0000001200117c02 */ /* 0x000fe40008000f00 */
[----:B------:R-:W-:Y:S01]  /*0820*/  PLOP3.LUT P1, PT, PT, PT, UP0, 0x80, 0x8 ;  /* 0x000000000008781c */ /* 0x000fe20003f2f008 */
[----:B------:R-:W-:-:S04]  /*0830*/  UISETP.NE.U32.AND UP1, UPT, UR5, 0x1, UPT ;  /* 0x000000010500788c */ /* 0x000fc8000bf25070 */
[----:B------:R-:W0:Y:S02]  /*0840*/  @UP0 LDCU.128 UR8, c[0x0][0x380] ;  /* 0x00007000ff0807ac */ /* 0x000e240008000c00 */
[----:B------:R-:W-:Y:S01]  /*0850*/  PLOP3.LUT P0, PT, PT, PT, UP1, 0x80, 0x8 ;  /* 0x000000000008781c */ /* 0x000fe20003f0f018 */
[----:B------:R-:W1:Y:S04]  /*0860*/  @UP0 LDCU.64 UR6, c[0x0][0x380] ;  /* 0x00007000ff0607ac */ /* 0x000e680008000a00 */
[----:B------:R-:W2:Y:S01]  /*0870*/  @!UP1 LDCU.128 UR12, c[0x0][0x380] ;  /* 0x00007000ff0c97ac */ /* 0x000ea20008000c00 */
[C---:B------:R-:W-:Y:S01]  /*0880*/  @P1 IADD3 R3, PT, PT, R2.reuse, UR4, RZ ;  /* 0x0000000402031c10 */ /* 0x040fe2000fffe0ff */
[----:B------:R-:W-:Y:S01]  /*0890*/  @P1 IMAD R9, R9, UR18, R0 ;  /* 0x0000001209091c24 */ /* 0x000fe2000f8e0200 */
[----:B------:R-:W-:Y:S01]  /*08a0*/  @P1 IADD3 R10, P2, PT, R2, UR4, RZ ;  /* 0x00000004020a1c10 */ /* 0x000fe2000ff5e0ff */
[----:B------:R-:W-:Y:S01]  /*08b0*/  @UP0 UIADD3 UR4, UPT, UPT, UR4, 0x2, URZ ;  /* 0x0000000204040890 */ /* 0x000fe2000fffe0ff */
[----:B0-----:R-:W-:Y:S01]  /*08c0*/  MOV R6, UR10 ;  /* 0x0000000a00067c02 */ /* 0x001fe20008000f00 */
[----:B------:R-:W-:Y:S01]  /*08d0*/  IMAD.U32 R4, RZ, RZ, UR8 ;  /* 0x00000008ff047e24 */ /* 0x000fe2000f8e00ff */
[----:B------:R-:W-:-:S02]  /*08e0*/  MOV R7, UR11 ;  /* 0x0000000b00077c02 */ /* 0x000fc40008000f00 */
[----:B------:R-:W-:Y:S01]  /*08f0*/  MOV R5, UR9 ;  /* 0x0000000900057c02 */ /* 0x000fe20008000f00 */
[----:B------:R-:W-:-:S04]  /*0900*/  @P1 IMAD.WIDE R6, R9, 0x8, R6 ;  /* 0x0000000809061825 */ /* 0x000fc800078e0206 */
[----:B------:R-:W-:-:S04]  /*0910*/  @P1 IMAD.WIDE.U32 R4, R3, 0x8, R4 ;  /* 0x0000000803041825 */ /* 0x000fc800078e0004 */
[----:B------:R-:W-:Y:S01]  /*0920*/  @P1 IMAD.X R3, RZ, RZ, RZ, P2 ;  /* 0x000000ffff031224 */ /* 0x000fe200010e06ff */
[C---:B-1----:R-:W-:Y:S01]  /*0930*/  @P1 LEA R8, P2, R10.reuse, UR6, 0x3 ;  /* 0x000000060a081c11 */ /* 0x042fe2000f8418ff */
[----:B------:R-:W-:Y:S01]  /*0940*/  @P1 IMAD.WIDE.U32 R16, R17, 0x8, R6 ;  /* 0x0000000811101825 */ /* 0x000fe200078e0006 */
[----:B------:R-:W3:Y:S02]  /*0950*/  @P1 LDG.E.64 R4, desc[UR16][R4.64] ;  /* 0x0000001004041981 */ /* 0x000ee4000c1e1b00 */
[----:B------:R-:W-:Y:S02]  /*0960*/  @P1 LEA.HI.X R9, R10, UR7, R3, 0x3, P2 ;  /* 0x000000070a091c11 */ /* 0x000fe400090f1c03 */
[----:B------:R-:W3:Y:S01]  /*0970*/  @P1 LDG.E.64 R6, desc[UR16][R6.64] ;  /* 0x0000001006061981 */ /* 0x000ee2000c1e1b00 */
[----:B------:R-:W-:Y:S01]  /*0980*/  IMAD.U32 R23, RZ, RZ, UR4 ;  /* 0x00000004ff177e24 */ /* 0x000fe2000f8e00ff */
[----:B--2---:R-:W-:Y:S02]  /*0990*/  MOV R14, UR12 ;  /* 0x0000000c000e7c02 */ /* 0x004fe40008000f00 */
[----:B------:R-:W-:Y:S01]  /*09a0*/  MOV R15, UR13 ;  /* 0x0000000d000f7c02 */ /* 0x000fe20008000f00 */
[----:B------:R-:W-:Y:S01]  /*09b0*/  @!P0 IMAD R23, R23, UR18, R0 ;  /* 0x0000001217178c24 */ /* 0x000fe2000f8e0200 */
[----:B------:R-:W-:Y:S01]  /*09c0*/  MOV R10, UR14 ;  /* 0x0000000e000a7c02 */ /* 0x000fe20008000f00 */
[----:B------:R-:W2:Y:S01]  /*09d0*/  @P1 LDG.E.64 R8, desc[UR16][R8.64+0x8] ;  /* 0x0000081008081981 */ /* 0x000ea2000c1e1b00 */
[----:B------:R-:W-:-:S02]  /*09e0*/  MOV R11, UR15 ;  /* 0x0000000f000b7c02 */ /* 0x000fc40008000f00 */
[----:B------:R-:W-:Y:S02]  /*09f0*/  @!P0 IADD3 R21, PT, PT, R2, UR4, RZ ;  /* 0x0000000402158c10 */ /* 0x000fe4000fffe0ff */
[----:B------:R-:W2:Y:S01]  /*0a00*/  @P1 LDG.E.64 R2, desc[UR16][R16.64] ;  /* 0x0000001010021981 */ /* 0x000ea2000c1e1b00 */
[----:B------:R-:W-:-:S04]  /*0a10*/  @!P0 IMAD.WIDE R10, R23, 0x8, R10 ;  /* 0x00000008170a8825 */ /* 0x000fc800078e020a */
[----:B------:R-:W-:Y:S02]  /*0a20*/  @!P0 IMAD.WIDE.U32 R14, R21, 0x8, R14 ;  /* 0x00000008150e8825 */ /* 0x000fe400078e000e */
[----:B------:R-:W4:Y:S04]  /*0a30*/  @!P0 LDG.E.64 R10, desc[UR16][R10.64] ;  /* 0x000000100a0a8981 */ /* 0x000f28000c1e1b00 */
[----:B------:R-:W4:Y:S01]  /*0a40*/  @!P0 LDG.E.64 R14, desc[UR16][R14.64] ;  /* 0x000000100e0e8981 */ /* 0x000f22000c1e1b00 */
[----:B---3--:R-:W-:-:S08]  /*0a50*/  @P1 DFMA R4, R4, R6, R12 ;  /* 0x000000060404122b */ /* 0x008fd0000000000c */
[----:B--2---:R-:W-:-:S08]  /*0a60*/  @P1 DFMA R12, R8, R2, R4 ;  /* 0x00000002080c122b */ /* 0x004fd00000000004 */
[----:B----4-:R-:W-:-:S11]  /*0a70*/  @!P0 DFMA R12, R14, R10, R12 ;  /* 0x0000000a0e0c822b */ /* 0x010fd6000000000c */
.L_x_8:
[----:B------:R-:W0:Y:S01]  /*0a80*/  LDC.64 R2, c[0x0][0x390] ;  /* 0x0000e400ff027b82 */ /* 0x000e220000000a00 */
[----:B------:R-:W-:-:S04]  /*0a90*/  IMAD R19, R19, UR18, R0 ;  /* 0x0000001213137c24 */ /* 0x000fc8000f8e0200 */
[----:B0-----:R-:W-:-:S05]  /*0aa0*/  IMAD.WIDE R2, R19, 0x8, R2 ;  /* 0x0000000813027825 */ /* 0x001fca00078e0202 */
[----:B------:R-:W-:Y:S01]  /*0ab0*/  STG.E.64 desc[UR16][R2.64], R12 ;  /* 0x0000000c02007986 */ /* 0x000fe2000c101b10 */
[----:B------:R-:W-:Y:S05]  /*0ac0*/  EXIT ;  /* 0x000000000000794d */ /* 0x000fea0003800000 */
.L_x_12:
        /* <DEDUP_REMOVED lines=11> */
.L_x_15:


//--------------------- .nv.shared._Z21cuda_64bits_gemm_blocPdS_S_i --------------------------
	.section	.nv.shared._Z21cuda_64bits_gemm_blocPdS_S_i,"aw",@nobits
	.sectionflags	@""
	.align	8
.nv.shared._Z21cuda_64bits_gemm_blocPdS_S_i:
	.zero		17408


//--------------------- .nv.shared.reserved.0     --------------------------
	.section	.nv.shared.reserved.0,"aw",@nobits
	.weak		__nv_reservedSMEM_offset_0_alias
	.size		__nv_reservedSMEM_offset_0_alias, 0, 64
	.other		__nv_reservedSMEM_offset_0_alias,@"STO_CUDA_RESERVED_SHARED STV_DEFAULT"
__nv_reservedSMEM_offset_0_alias:
	.zero		0
	.zero		64


//--------------------- .nv.constant0._Z21cuda_64bits_gemm_blocPdS_S_i --------------------------
	.section	.nv.constant0._Z21cuda_64bits_gemm_blocPdS_S_i,"a",@progbits
	.sectionflags	@""
	.align	4
.nv.constant0._Z21cuda_64bits_gemm_blocPdS_S_i:
	.zero		924


//--------------------- .nv.constant0._Z20cuda_64bits_gemm_ijkPdS_S_i --------------------------
	.section	.nv.constant0._Z20cuda_64bits_gemm_ijkPdS_S_i,"a",@progbits
	.sectionflags	@""
	.align	4
.nv.constant0._Z20cuda_64bits_gemm_ijkPdS_S_i:
	.zero		924


//--------------------- .nv.constant0._Z20cuda_64bits_gemm_jikPdS_S_i --------------------------
	.section	.nv.constant0._Z20cuda_64bits_gemm_jikPdS_S_i,"a",@progbits
	.sectionflags	@""
	.align	4
.nv.constant0._Z20cuda_64bits_gemm_jikPdS_S_i:
	.zero		924


//--------------------- SYMBOLS --------------------------

	.type		.nv.reservedSmem.offset0,@object
	.size		.nv.reservedSmem.offset0,0x4
	.type		.nv.reservedSmem.cap,@object
	.size		.nv.reservedSmem.cap,0x4
